// auto-generated by cutlass_sweep.gemm — config: {"arch": "sm_90", "cluster_m": 1, "cluster_n": 1, "dtype": "e4m3", "dtype_b": "e4m3", "layout": "nt", "stages": 0, "tile_k": 64, "tile_m": 128, "tile_n": 192}
#include "cutlass/cutlass.h"
#include "cutlass/gemm/collective/collective_builder.hpp"
#include "cutlass/gemm/device/gemm_universal_adapter.h"
#include "cutlass/gemm/kernel/gemm_universal.hpp"
#include "cutlass/epilogue/collective/collective_builder.hpp"

using ElemA = cutlass::float_e4m3_t;
using ElemB = cutlass::float_e4m3_t;
using ElemCD = cutlass::float_e4m3_t;
using Acc  = float;
using TileShape    = cute::Shape<cute::_128, cute::_192, cute::_64>;
using ClusterShape = cute::Shape<cute::_1, cute::_1, cute::_1>;

using CollectiveEpilogue = typename cutlass::epilogue::collective::CollectiveBuilder<
    cutlass::arch::Sm90, cutlass::arch::OpClassTensorOp,
    TileShape, ClusterShape,
    cutlass::epilogue::collective::EpilogueTileAuto,
    Acc, Acc,
    ElemCD, cutlass::layout::RowMajor, 128 / cutlass::sizeof_bits<ElemCD>::value,
    ElemCD, cutlass::layout::RowMajor, 128 / cutlass::sizeof_bits<ElemCD>::value,
    cutlass::epilogue::collective::EpilogueScheduleAuto
  >::CollectiveOp;

using CollectiveMainloop = typename cutlass::gemm::collective::CollectiveBuilder<
    cutlass::arch::Sm90, cutlass::arch::OpClassTensorOp,
    ElemA, cutlass::layout::RowMajor, 128 / cutlass::sizeof_bits<ElemA>::value,
    ElemB, cutlass::layout::ColumnMajor, 128 / cutlass::sizeof_bits<ElemB>::value,
    Acc,
    TileShape, ClusterShape,
    cutlass::gemm::collective::StageCountAutoCarveout<static_cast<int>(sizeof(typename CollectiveEpilogue::SharedStorage))>,
    cutlass::gemm::collective::KernelScheduleAuto
  >::CollectiveOp;

using GemmKernel = cutlass::gemm::kernel::GemmUniversal<
    cute::Shape<int,int,int,int>,
    CollectiveMainloop,
    CollectiveEpilogue
>;
using Gemm = cutlass::gemm::device::GemmUniversalAdapter<GemmKernel>;

// Force the device kernel symbol into the cubin without needing a host main.
auto* _anchor = &cutlass::device_kernel<GemmKernel>;


// ===== COMPILED SASS (sm_90a) =====

	.target	sm_90a

	.elftype	@"ET_EXEC"


//--------------------- .note.nv.tkinfo           --------------------------
	.section	.note.nv.tkinfo,"",@"SHT_NOTE"
	.sectionflags	@"SHF_NOTE_NV_TKINFO"
	.tkinfo
        /*0018*/ 	.word	0x00000002
        /*0030*/ 	.string	""
        /*0030*/ 	.string	"ptxas"
        /*0030*/ 	.string	"Cuda compilation tools, release 13.0, V13.0.88"
        /*0030*/ 	.string	"Build cuda_13.0.r13.0/compiler.36424714_0"
        /*0030*/ 	.string	"-arch sm_90a -m 64 "



//--------------------- .note.nv.cuinfo           --------------------------
	.section	.note.nv.cuinfo,"",@"SHT_NOTE"
	.sectionflags	@"SHF_NOTE_NV_CUINFO"
        /*0018*/ 	.short	0x0002
        /*001a*/ 	.short	0x005a
        /*001c*/ 	.short	0x0082
	.zero		2


//--------------------- .nv.info                  --------------------------
	.section	.nv.info,"",@"SHT_CUDA_INFO"
	.align	4


	//----- nvinfo : EIATTR_REGCOUNT
	.align		4
        /*0000*/ 	.byte	0x04, 0x2f
        /*0002*/ 	.short	(.L_12 - .L_11)
	.align		4
.L_11:
        /*0004*/ 	.word	index@(_ZN7cutlass13device_kernelINS_4gemm6kernel13GemmUniversalIN4cute5tupleIJiiiiEEENS1_10collective13CollectiveMmaINS1_37MainloopSm90TmaGmmaWarpSpecializedFP8ILi11ENS5_IJNS4_1CILi1EEESB_SB_EEENS1_35KernelTmaWarpSpecializedCooperativeEEENS5_IJNSA_ILi128EEENSA_ILi192EEENSA_ILi64EEEEEENS_12float_e4m3_tENS5_IJlSB_lEEESJ_SK_NS4_8TiledMMAINS4_8MMA_AtomIJNS4_4SM904GMMA31MMA_64x192x32_F32E4M3E4M3_SS_TNILNSO_7ScaleInE1ELSQ_1EEEEEENS4_6LayoutINS5_IJNSA_ILi2EEESB_SB_EEENS5_IJSB_NSA_ILi0EEESW_EEEEENS5_IJNS4_10UnderscoreESZ_SZ_EEEEENS4_13SM90_TMA_LOADENS4_14ComposedLayoutINS4_7SwizzleILi2ELi4ELi3EEENS4_18smem_ptr_flag_bitsILi8EEENST_INS5_IJNSA_ILi8EEESH_EEENS5_IJSH_SB_EEEEEEEvNS4_8identityES12_S1C_vS1D_EENS_8epilogue10collective6detail29Sm90TmaWarpSpecializedAdapterINS1G_15DefaultEpilogueISJ_SK_SK_NS1F_6thread17LinearCombinationISJ_Li1EffLNS1K_9ScaleType4KindE0ELNS_15FloatRoundStyleE2ESJ_EENS1_15EpilogueDefaultEEEEEvvEEEEvNT_6ParamsE)
        /*0008*/ 	.word	0x000000a8


	//----- nvinfo : EIATTR_FRAME_SIZE
	.align		4
.L_12:
        /*000c*/ 	.byte	0x04, 0x11
        /*000e*/ 	.short	(.L_14 - .L_13)
	.align		4
.L_13:
        /*0010*/ 	.word	index@(_ZN7cutlass13device_kernelINS_4gemm6kernel13GemmUniversalIN4cute5tupleIJiiiiEEENS1_10collective13CollectiveMmaINS1_37MainloopSm90TmaGmmaWarpSpecializedFP8ILi11ENS5_IJNS4_1CILi1EEESB_SB_EEENS1_35KernelTmaWarpSpecializedCooperativeEEENS5_IJNSA_ILi128EEENSA_ILi192EEENSA_ILi64EEEEEENS_12float_e4m3_tENS5_IJlSB_lEEESJ_SK_NS4_8TiledMMAINS4_8MMA_AtomIJNS4_4SM904GMMA31MMA_64x192x32_F32E4M3E4M3_SS_TNILNSO_7ScaleInE1ELSQ_1EEEEEENS4_6LayoutINS5_IJNSA_ILi2EEESB_SB_EEENS5_IJSB_NSA_ILi0EEESW_EEEEENS5_IJNS4_10UnderscoreESZ_SZ_EEEEENS4_13SM90_TMA_LOADENS4_14ComposedLayoutINS4_7SwizzleILi2ELi4ELi3EEENS4_18smem_ptr_flag_bitsILi8EEENST_INS5_IJNSA_ILi8EEESH_EEENS5_IJSH_SB_EEEEEEEvNS4_8identityES12_S1C_vS1D_EENS_8epilogue10collective6detail29Sm90TmaWarpSpecializedAdapterINS1G_15DefaultEpilogueISJ_SK_SK_NS1F_6thread17LinearCombinationISJ_Li1EffLNS1K_9ScaleType4KindE0ELNS_15FloatRoundStyleE2ESJ_EENS1_15EpilogueDefaultEEEEEvvEEEEvNT_6ParamsE)
        /*0014*/ 	.word	0x00000000


	//----- nvinfo : EIATTR_MIN_STACK_SIZE
	.align		4
.L_14:
        /*0018*/ 	.byte	0x04, 0x12
        /*001a*/ 	.short	(.L_16 - .L_15)
	.align		4
.L_15:
        /*001c*/ 	.word	index@(_ZN7cutlass13device_kernelINS_4gemm6kernel13GemmUniversalIN4cute5tupleIJiiiiEEENS1_10collective13CollectiveMmaINS1_37MainloopSm90TmaGmmaWarpSpecializedFP8ILi11ENS5_IJNS4_1CILi1EEESB_SB_EEENS1_35KernelTmaWarpSpecializedCooperativeEEENS5_IJNSA_ILi128EEENSA_ILi192EEENSA_ILi64EEEEEENS_12float_e4m3_tENS5_IJlSB_lEEESJ_SK_NS4_8TiledMMAINS4_8MMA_AtomIJNS4_4SM904GMMA31MMA_64x192x32_F32E4M3E4M3_SS_TNILNSO_7ScaleInE1ELSQ_1EEEEEENS4_6LayoutINS5_IJNSA_ILi2EEESB_SB_EEENS5_IJSB_NSA_ILi0EEESW_EEEEENS5_IJNS4_10UnderscoreESZ_SZ_EEEEENS4_13SM90_TMA_LOADENS4_14ComposedLayoutINS4_7SwizzleILi2ELi4ELi3EEENS4_18smem_ptr_flag_bitsILi8EEENST_INS5_IJNSA_ILi8EEESH_EEENS5_IJSH_SB_EEEEEEEvNS4_8identityES12_S1C_vS1D_EENS_8epilogue10collective6detail29Sm90TmaWarpSpecializedAdapterINS1G_15DefaultEpilogueISJ_SK_SK_NS1F_6thread17LinearCombinationISJ_Li1EffLNS1K_9ScaleType4KindE0ELNS_15FloatRoundStyleE2ESJ_EENS1_15EpilogueDefaultEEEEEvvEEEEvNT_6ParamsE)
        /*0020*/ 	.word	0x00000000
.L_16:


//--------------------- .nv.compat                --------------------------
	.section	.nv.compat,"",@"SHT_CUDA_COMPAT_INFO"
	.align	4
        /*0000*/ 	.byte	0x02, 0x09, 0x01, 0x00, 0x02, 0x02, 0x04, 0x00, 0x02, 0x05, 0x05, 0x00, 0x03, 0x07, 0x01, 0x01
        /*0010*/ 	.byte	0x02, 0x03, 0x01, 0x00, 0x02, 0x06, 0x01, 0x00, 0x04, 0x0b, 0x08, 0x00, 0x00, 0x00, 0x00, 0x00
        /*0020*/ 	.byte	0x00, 0x00, 0x00, 0x00


//--------------------- .nv.info._ZN7cutlass13device_kernelINS_4gemm6kernel13GemmUniversalIN4cute5tupleIJiiiiEEENS1_10collective13CollectiveMmaINS1_37MainloopSm90TmaGmmaWarpSpecializedFP8ILi11ENS5_IJNS4_1CILi1EEESB_SB_EEENS1_35KernelTmaWarpSpecializedCooperativeEEENS5_IJNSA_ILi128EEENSA_ILi192EEENSA_ILi64EEEEEENS_12float_e4m3_tENS5_IJlSB_lEEESJ_SK_NS4_8TiledMMAINS4_8MMA_AtomIJNS4_4SM904GMMA31MMA_64x192x32_F32E4M3E4M3_SS_TNILNSO_7ScaleInE1ELSQ_1EEEEEENS4_6LayoutINS5_IJNSA_ILi2EEESB_SB_EEENS5_IJSB_NSA_ILi0EEESW_EEEEENS5_IJNS4_10UnderscoreESZ_SZ_EEEEENS4_13SM90_TMA_LOADENS4_14ComposedLayoutINS4_7SwizzleILi2ELi4ELi3EEENS4_18smem_ptr_flag_bitsILi8EEENST_INS5_IJNSA_ILi8EEESH_EEENS5_IJSH_SB_EEEEEEEvNS4_8identityES12_S1C_vS1D_EENS_8epilogue10collective6detail29Sm90TmaWarpSpecializedAdapterINS1G_15DefaultEpilogueISJ_SK_SK_NS1F_6thread17LinearCombinationISJ_Li1EffLNS1K_9ScaleType4KindE0ELNS_15FloatRoundStyleE2ESJ_EENS1_15EpilogueDefaultEEEEEvvEEEEvNT_6ParamsE --------------------------
	.section	.nv.info._ZN7cutlass13device_kernelINS_4gemm6kernel13GemmUniversalIN4cute5tupleIJiiiiEEENS1_10collective13CollectiveMmaINS1_37MainloopSm90TmaGmmaWarpSpecializedFP8ILi11ENS5_IJNS4_1CILi1EEESB_SB_EEENS1_35KernelTmaWarpSpecializedCooperativeEEENS5_IJNSA_ILi128EEENSA_ILi192EEENSA_ILi64EEEEEENS_12float_e4m3_tENS5_IJlSB_lEEESJ_SK_NS4_8TiledMMAINS4_8MMA_AtomIJNS4_4SM904GMMA31MMA_64x192x32_F32E4M3E4M3_SS_TNILNSO_7ScaleInE1ELSQ_1EEEEEENS4_6LayoutINS5_IJNSA_ILi2EEESB_SB_EEENS5_IJSB_NSA_ILi0EEESW_EEEEENS5_IJNS4_10UnderscoreESZ_SZ_EEEEENS4_13SM90_TMA_LOADENS4_14ComposedLayoutINS4_7SwizzleILi2ELi4ELi3EEENS4_18smem_ptr_flag_bitsILi8EEENST_INS5_IJNSA_ILi8EEESH_EEENS5_IJSH_SB_EEEEEEEvNS4_8identityES12_S1C_vS1D_EENS_8epilogue10collective6detail29Sm90TmaWarpSpecializedAdapterINS1G_15DefaultEpilogueISJ_SK_SK_NS1F_6thread17LinearCombinationISJ_Li1EffLNS1K_9ScaleType4KindE0ELNS_15FloatRoundStyleE2ESJ_EENS1_15EpilogueDefaultEEEEEvvEEEEvNT_6ParamsE,"",@"SHT_CUDA_INFO"
	.sectionflags	@""
	.align	4


	//----- nvinfo : EIATTR_CUDA_API_VERSION
	.align		4
        /*0000*/ 	.byte	0x04, 0x37
        /*0002*/ 	.short	(.L_18 - .L_17)
.L_17:
        /*0004*/ 	.word	0x00000082


	//----- nvinfo : EIATTR_KPARAM_INFO
	.align		4
.L_18:
        /*0008*/ 	.byte	0x04, 0x17
        /*000a*/ 	.short	(.L_20 - .L_19)
.L_19:
        /*000c*/ 	.word	0x00000000
        /*0010*/ 	.short	0x0000
        /*0012*/ 	.short	0x0070
        /*0014*/ 	.byte	0x00, 0xf0, 0x01, 0x10


	//----- nvinfo : EIATTR_SPARSE_MMA_MASK
	.align		4
.L_20:
        /*0018*/ 	.byte	0x03, 0x50
        /*001a*/ 	.short	0x0000


	//----- nvinfo : EIATTR_MAXREG_COUNT
	.align		4
        /*001c*/ 	.byte	0x03, 0x1b
        /*001e*/ 	.short	0x00a8


	//----- nvinfo : EIATTR_NUM_BARRIERS
	.align		4
        /*0020*/ 	.byte	0x02, 0x4c
        /*0022*/ 	.byte	0x01
	.zero		1


	//----- nvinfo : EIATTR_MERCURY_ISA_VERSION
	.align		4
        /*0024*/ 	.byte	0x03, 0x5f
        /*0026*/ 	.short	0x0101


	//----- nvinfo : EIATTR_INT_WARP_WIDE_INSTR_OFFSETS
	.align		4
        /*0028*/ 	.byte	0x04, 0x31
        /*002a*/ 	.short	(.L_22 - .L_21)


	//   ....[0]....
.L_21:
        /*002c*/ 	.word	0x000004e0


	//   ....[1]....
        /*0030*/ 	.word	0x000004f0


	//   ....[2]....
        /*0034*/ 	.word	0x000005e0


	//----- nvinfo : EIATTR_COOP_GROUP_MASK_REGIDS
	.align		4
.L_22:
        /*0038*/ 	.byte	0x04, 0x29
        /*003a*/ 	.short	(.L_24 - .L_23)


	//   ....[0]....
.L_23:
        /*003c*/ 	.word	0xffffffff


	//   ....[1]....
        /*0040*/ 	.word	0xffffffff


	//   ....[2]....
        /*0044*/ 	.word	0xffffffff


	//   ....[3]....
        /*0048*/ 	.word	0xffffffff


	//   ....[4]....
        /*004c*/ 	.word	0xffffffff


	//----- nvinfo : EIATTR_COOP_GROUP_INSTR_OFFSETS
	.align		4
.L_24:
        /*0050*/ 	.byte	0x04, 0x28
        /*0052*/ 	.short	(.L_26 - .L_25)


	//   ....[0]....
.L_25:
        /*0054*/ 	.word	0x00000060


	//   ....[1]....
        /*0058*/ 	.word	0x00000070


	//   ....[2]....
        /*005c*/ 	.word	0x00000130


	//   ....[3]....
        /*0060*/ 	.word	0x000003d0


	//   ....[4]....
        /*0064*/ 	.word	0x000010d0


	//----- nvinfo : EIATTR_REG_RECONFIG
	.align		4
.L_26:
        /*0068*/ 	.byte	0x01, 0x54
	.zero		2


	//----- nvinfo : EIATTR_MBARRIER_INSTR_OFFSETS
	.align		4
        /*006c*/ 	.byte	0x04, 0x39
        /*006e*/ 	.short	(.L_28 - .L_27)


	//   ....[0]....
.L_27:
        /*0070*/ 	.word	0x00000250
        /*0074*/ 	.word	0x000000ff
        /*0078*/ 	.word	0x00000000
        /*007c*/ 	.short	0x0100
        /*007e*/ 	.byte	0x08
	.zero		1


	//   ....[1]....
        /*0080*/ 	.word	0x00000260
        /*0084*/ 	.word	0x000000ff
        /*0088*/ 	.word	0x00000058
        /*008c*/ 	.short	0x0100
        /*008e*/ 	.byte	0x08
	.zero		1


	//   ....[2]....
        /*0090*/ 	.word	0x00000270
        /*0094*/ 	.word	0x000000ff
        /*0098*/ 	.word	0x00000008
        /*009c*/ 	.short	0x0100
        /*009e*/ 	.byte	0x08
	.zero		1


	//   ....[3]....
        /*00a0*/ 	.word	0x00000280
        /*00a4*/ 	.word	0x000000ff
        /*00a8*/ 	.word	0x00000060
        /*00ac*/ 	.short	0x0100
        /*00ae*/ 	.byte	0x08
	.zero		1


	//   ....[4]....
        /*00b0*/ 	.word	0x00000290
        /*00b4*/ 	.word	0x000000ff
        /*00b8*/ 	.word	0x00000010
        /*00bc*/ 	.short	0x0100
        /*00be*/ 	.byte	0x08
	.zero		1


	//   ....[5]....
        /*00c0*/ 	.word	0x000002a0
        /*00c4*/ 	.word	0x000000ff
        /*00c8*/ 	.word	0x00000068
        /*00cc*/ 	.short	0x0100
        /*00ce*/ 	.byte	0x08
	.zero		1


	//   ....[6]....
        /*00d0*/ 	.word	0x000002b0
        /*00d4*/ 	.word	0x000000ff
        /*00d8*/ 	.word	0x00000018
        /*00dc*/ 	.short	0x0100
        /*00de*/ 	.byte	0x08
	.zero		1


	//   ....[7]....
        /*00e0*/ 	.word	0x000002c0
        /*00e4*/ 	.word	0x000000ff
        /*00e8*/ 	.word	0x00000070
        /*00ec*/ 	.short	0x0100
        /*00ee*/ 	.byte	0x08
	.zero		1


	//   ....[8]....
        /*00f0*/ 	.word	0x000002d0
        /*00f4*/ 	.word	0x000000ff
        /*00f8*/ 	.word	0x00000020
        /*00fc*/ 	.short	0x0100
        /*00fe*/ 	.byte	0x08
	.zero		1


	//   ....[9]....
        /*0100*/ 	.word	0x000002e0
        /*0104*/ 	.word	0x000000ff
        /*0108*/ 	.word	0x00000078
        /*010c*/ 	.short	0x0100
        /*010e*/ 	.byte	0x08
	.zero		1


	//   ....[10]....
        /*0110*/ 	.word	0x000002f0
        /*0114*/ 	.word	0x000000ff
        /*0118*/ 	.word	0x00000028
        /*011c*/ 	.short	0x0100
        /*011e*/ 	.byte	0x08
	.zero		1


	//   ....[11]....
        /*0120*/ 	.word	0x00000300
        /*0124*/ 	.word	0x000000ff
        /*0128*/ 	.word	0x00000080
        /*012c*/ 	.short	0x0100
        /*012e*/ 	.byte	0x08
	.zero		1


	//   ....[12]....
        /*0130*/ 	.word	0x00000310
        /*0134*/ 	.word	0x000000ff
        /*0138*/ 	.word	0x00000030
        /*013c*/ 	.short	0x0100
        /*013e*/ 	.byte	0x08
	.zero		1


	//   ....[13]....
        /*0140*/ 	.word	0x00000320
        /*0144*/ 	.word	0x000000ff
        /*0148*/ 	.word	0x00000088
        /*014c*/ 	.short	0x0100
        /*014e*/ 	.byte	0x08
	.zero		1


	//   ....[14]....
        /*0150*/ 	.word	0x00000330
        /*0154*/ 	.word	0x000000ff
        /*0158*/ 	.word	0x00000038
        /*015c*/ 	.short	0x0100
        /*015e*/ 	.byte	0x08
	.zero		1


	//   ....[15]....
        /*0160*/ 	.word	0x00000340
        /*0164*/ 	.word	0x000000ff
        /*0168*/ 	.word	0x00000090
        /*016c*/ 	.short	0x0100
        /*016e*/ 	.byte	0x08
	.zero		1


	//   ....[16]....
        /*0170*/ 	.word	0x00000350
        /*0174*/ 	.word	0x000000ff
        /*0178*/ 	.word	0x00000040
        /*017c*/ 	.short	0x0100
        /*017e*/ 	.byte	0x08
	.zero		1


	//   ....[17]....
        /*0180*/ 	.word	0x00000360
        /*0184*/ 	.word	0x000000ff
        /*0188*/ 	.word	0x00000098
        /*018c*/ 	.short	0x0100
        /*018e*/ 	.byte	0x08
	.zero		1


	//   ....[18]....
        /*0190*/ 	.word	0x00000370
        /*0194*/ 	.word	0x000000ff
        /*0198*/ 	.word	0x00000048
        /*019c*/ 	.short	0x0100
        /*019e*/ 	.byte	0x08
	.zero		1


	//   ....[19]....
        /*01a0*/ 	.word	0x00000380
        /*01a4*/ 	.word	0x000000ff
        /*01a8*/ 	.word	0x000000a0
        /*01ac*/ 	.short	0x0100
        /*01ae*/ 	.byte	0x08
	.zero		1


	//   ....[20]....
        /*01b0*/ 	.word	0x00000390
        /*01b4*/ 	.word	0x000000ff
        /*01b8*/ 	.word	0x00000050
        /*01bc*/ 	.short	0x0100
        /*01be*/ 	.byte	0x08
	.zero		1


	//   ....[21]....
        /*01c0*/ 	.word	0x000003a0
        /*01c4*/ 	.word	0x000000ff
        /*01c8*/ 	.word	0x000000a8
        /*01cc*/ 	.short	0x0100
        /*01ce*/ 	.byte	0x08
	.zero		1


	//   ....[22]....
        /*01d0*/ 	.word	0x00000630
        /*01d4*/ 	.word	0x000000ff
        /*01d8*/ 	.word	0x000000c0
        /*01dc*/ 	.short	0x0100
        /*01de*/ 	.byte	0x06
	.zero		1


	//   ....[23]....
        /*01e0*/ 	.word	0x00000690
        /*01e4*/ 	.word	0x000000ff
        /*01e8*/ 	.word	0x000000c8
        /*01ec*/ 	.short	0x0100
        /*01ee*/ 	.byte	0x06
	.zero		1


	//   ....[24]....
        /*01f0*/ 	.word	0x000017f0
        /*01f4*/ 	.word	0x000000ff
        /*01f8*/ 	.word	0x00000000
        /*01fc*/ 	.short	0x010a
        /*01fe*/ 	.byte	0x06
	.zero		1


	//   ....[25]....
        /*0200*/ 	.word	0x00001830
        /*0204*/ 	.word	0x000000ff
        /*0208*/ 	.word	0x00000000
        /*020c*/ 	.short	0x010a
        /*020e*/ 	.byte	0x06
	.zero		1


	//   ....[26]....
        /*0210*/ 	.word	0x00002450
        /*0214*/ 	.word	0x000000ff
        /*0218*/ 	.word	0x00000000
        /*021c*/ 	.short	0x010a
        /*021e*/ 	.byte	0x0c
	.zero		1


	//   ....[27]....
        /*0220*/ 	.word	0x00002490
        /*0224*/ 	.word	0x000000ff
        /*0228*/ 	.word	0x00000000
        /*022c*/ 	.short	0x010a
        /*022e*/ 	.byte	0x0c
	.zero		1


	//   ....[28]....
        /*0230*/ 	.word	0x00002cc0
        /*0234*/ 	.word	0x000000ff
        /*0238*/ 	.word	0x00000000
        /*023c*/ 	.short	0x0101
        /*023e*/ 	.byte	0x08
	.zero		1


	//   ....[29]....
        /*0240*/ 	.word	0x00003510
        /*0244*/ 	.word	0x000000ff
        /*0248*/ 	.word	0x00000000
        /*024c*/ 	.short	0x0101
        /*024e*/ 	.byte	0x08
	.zero		1


	//   ....[30]....
        /*0250*/ 	.word	0x0000b0a0
        /*0254*/ 	.word	0x00000013
        /*0258*/ 	.word	0x00000058
        /*025c*/ 	.short	0x010a
        /*025e*/ 	.byte	0x3f
	.zero		1


	//   ....[31]....
        /*0260*/ 	.word	0x0000b440
        /*0264*/ 	.word	0x00000008
        /*0268*/ 	.word	0x000000c8
        /*026c*/ 	.short	0x0101
        /*026e*/ 	.byte	0x3f
	.zero		1


	//   ....[32]....
        /*0270*/ 	.word	0x0000bb50
        /*0274*/ 	.word	0x00000006
        /*0278*/ 	.word	0x00000000
        /*027c*/ 	.short	0x010a
        /*027e*/ 	.byte	0x3f
	.zero		1


	//   ....[33]....
        /*0280*/ 	.word	0x0000bbd0
        /*0284*/ 	.word	0x00000007
        /*0288*/ 	.word	0x00000000
        /*028c*/ 	.short	0x010a
        /*028e*/ 	.byte	0x3f
	.zero		1


	//   ....[34]....
        /*0290*/ 	.word	0x0000bc60
        /*0294*/ 	.word	0x00000006
        /*0298*/ 	.word	0x00000000
        /*029c*/ 	.short	0x010a
        /*029e*/ 	.byte	0x3f
	.zero		1


	//   ....[35]....
        /*02a0*/ 	.word	0x0000bcf0
        /*02a4*/ 	.word	0x00000009
        /*02a8*/ 	.word	0x00000000
        /*02ac*/ 	.short	0x010a
        /*02ae*/ 	.byte	0x3f
	.zero		1


	//   ....[36]....
        /*02b0*/ 	.word	0x0000bd80
        /*02b4*/ 	.word	0x00000006
        /*02b8*/ 	.word	0x00000000
        /*02bc*/ 	.short	0x010a
        /*02be*/ 	.byte	0x3f
	.zero		1


	//   ....[37]....
        /*02c0*/ 	.word	0x0000be10
        /*02c4*/ 	.word	0x00000009
        /*02c8*/ 	.word	0x00000000
        /*02cc*/ 	.short	0x010a
        /*02ce*/ 	.byte	0x3f
	.zero		1


	//   ....[38]....
        /*02d0*/ 	.word	0x0000bea0
        /*02d4*/ 	.word	0x00000006
        /*02d8*/ 	.word	0x00000000
        /*02dc*/ 	.short	0x010a
        /*02de*/ 	.byte	0x3f
	.zero		1


	//   ....[39]....
        /*02e0*/ 	.word	0x0000bf30
        /*02e4*/ 	.word	0x00000009
        /*02e8*/ 	.word	0x00000000
        /*02ec*/ 	.short	0x010a
        /*02ee*/ 	.byte	0x3f
	.zero		1


	//   ....[40]....
        /*02f0*/ 	.word	0x0000bfc0
        /*02f4*/ 	.word	0x0000000a
        /*02f8*/ 	.word	0x00000000
        /*02fc*/ 	.short	0x010a
        /*02fe*/ 	.byte	0x3f
	.zero		1


	//   ....[41]....
        /*0300*/ 	.word	0x0000c050
        /*0304*/ 	.word	0x0000000b
        /*0308*/ 	.word	0x00000000
        /*030c*/ 	.short	0x010a
        /*030e*/ 	.byte	0x3f
	.zero		1


	//   ....[42]....
        /*0310*/ 	.word	0x0000c0e0
        /*0314*/ 	.word	0x00000003
        /*0318*/ 	.word	0x00000000
        /*031c*/ 	.short	0x010a
        /*031e*/ 	.byte	0x3f
	.zero		1


	//   ....[43]....
        /*0320*/ 	.word	0x0000c150
        /*0324*/ 	.word	0x00000009
        /*0328*/ 	.word	0x00000000
        /*032c*/ 	.short	0x010a
        /*032e*/ 	.byte	0x3f
	.zero		1


	//   ....[44]....
        /*0330*/ 	.word	0x0000c1b0
        /*0334*/ 	.word	0x0000000a
        /*0338*/ 	.word	0x00000000
        /*033c*/ 	.short	0x010a
        /*033e*/ 	.byte	0x3f
	.zero		1


	//   ....[45]....
        /*0340*/ 	.word	0x0000c280
        /*0344*/ 	.word	0x00000013
        /*0348*/ 	.word	0x00000058
        /*034c*/ 	.short	0x010a
        /*034e*/ 	.byte	0x3f
	.zero		1


	//   ....[46]....
        /*0350*/ 	.word	0x0000c360
        /*0354*/ 	.word	0x00000006
        /*0358*/ 	.word	0x00000000
        /*035c*/ 	.short	0x010a
        /*035e*/ 	.byte	0x3f
	.zero		1


	//   ....[47]....
        /*0360*/ 	.word	0x0000c3b0
        /*0364*/ 	.word	0x00000007
        /*0368*/ 	.word	0x00000000
        /*036c*/ 	.short	0x010a
        /*036e*/ 	.byte	0x3f
	.zero		1


	//   ....[48]....
        /*0370*/ 	.word	0x0000c400
        /*0374*/ 	.word	0x00000006
        /*0378*/ 	.word	0x00000000
        /*037c*/ 	.short	0x010a
        /*037e*/ 	.byte	0x3f
	.zero		1


	//   ....[49]....
        /*0380*/ 	.word	0x0000c450
        /*0384*/ 	.word	0x00000009
        /*0388*/ 	.word	0x00000000
        /*038c*/ 	.short	0x010a
        /*038e*/ 	.byte	0x3f
	.zero		1


	//   ....[50]....
        /*0390*/ 	.word	0x0000c4a0
        /*0394*/ 	.word	0x00000006
        /*0398*/ 	.word	0x00000000
        /*039c*/ 	.short	0x010a
        /*039e*/ 	.byte	0x3f
	.zero		1


	//   ....[51]....
        /*03a0*/ 	.word	0x0000c4f0
        /*03a4*/ 	.word	0x00000009
        /*03a8*/ 	.word	0x00000000
        /*03ac*/ 	.short	0x010a
        /*03ae*/ 	.byte	0x3f
	.zero		1


	//   ....[52]....
        /*03b0*/ 	.word	0x0000c540
        /*03b4*/ 	.word	0x00000006
        /*03b8*/ 	.word	0x00000000
        /*03bc*/ 	.short	0x010a
        /*03be*/ 	.byte	0x3f
	.zero		1


	//   ....[53]....
        /*03c0*/ 	.word	0x0000c590
        /*03c4*/ 	.word	0x00000009
        /*03c8*/ 	.word	0x00000000
        /*03cc*/ 	.short	0x010a
        /*03ce*/ 	.byte	0x3f
	.zero		1


	//   ....[54]....
        /*03d0*/ 	.word	0x0000c5e0
        /*03d4*/ 	.word	0x0000000a
        /*03d8*/ 	.word	0x00000000
        /*03dc*/ 	.short	0x010a
        /*03de*/ 	.byte	0x3f
	.zero		1


	//   ....[55]....
        /*03e0*/ 	.word	0x0000c630
        /*03e4*/ 	.word	0x0000000b
        /*03e8*/ 	.word	0x00000000
        /*03ec*/ 	.short	0x010a
        /*03ee*/ 	.byte	0x3f
	.zero		1


	//----- nvinfo : EIATTR_NUM_MBARRIERS
	.align		4
.L_28:
        /*03f0*/ 	.byte	0x03, 0x38
        /*03f2*/ 	.short	0x0018


	//----- nvinfo : EIATTR_EXIT_INSTR_OFFSETS
	.align		4
        /*03f4*/ 	.byte	0x04, 0x1c
        /*03f6*/ 	.short	(.L_30 - .L_29)


	//   ....[0]....
.L_29:
        /*03f8*/ 	.word	0x000006e0


	//   ....[1]....
        /*03fc*/ 	.word	0x00000fa0


	//   ....[2]....
        /*0400*/ 	.word	0x0000a710


	//   ....[3]....
        /*0404*/ 	.word	0x0000ad40


	//   ....[4]....
        /*0408*/ 	.word	0x0000c130


	//----- nvinfo : EIATTR_MAX_THREADS
	.align		4
.L_30:
        /*040c*/ 	.byte	0x04, 0x05
        /*040e*/ 	.short	(.L_32 - .L_31)
.L_31:
        /*0410*/ 	.word	0x00000180
        /*0414*/ 	.word	0x00000001
        /*0418*/ 	.word	0x00000001


	//----- nvinfo : EIATTR_CRS_STACK_SIZE
	.align		4
.L_32:
        /*041c*/ 	.byte	0x04, 0x1e
        /*041e*/ 	.short	(.L_34 - .L_33)
.L_33:
        /*0420*/ 	.word	0x00000000


	//----- nvinfo : EIATTR_CBANK_PARAM_SIZE
	.align		4
.L_34:
        /*0424*/ 	.byte	0x03, 0x19
        /*0426*/ 	.short	0x0470


	//----- nvinfo : EIATTR_PARAM_CBANK
	.align		4
        /*0428*/ 	.byte	0x04, 0x0a
        /*042a*/ 	.short	(.L_36 - .L_35)
	.align		4
.L_35:
        /*042c*/ 	.word	index@(.nv.constant0._ZN7cutlass13device_kernelINS_4gemm6kernel13GemmUniversalIN4cute5tupleIJiiiiEEENS1_10collective13CollectiveMmaINS1_37MainloopSm90TmaGmmaWarpSpecializedFP8ILi11ENS5_IJNS4_1CILi1EEESB_SB_EEENS1_35KernelTmaWarpSpecializedCooperativeEEENS5_IJNSA_ILi128EEENSA_ILi192EEENSA_ILi64EEEEEENS_12float_e4m3_tENS5_IJlSB_lEEESJ_SK_NS4_8TiledMMAINS4_8MMA_AtomIJNS4_4SM904GMMA31MMA_64x192x32_F32E4M3E4M3_SS_TNILNSO_7ScaleInE1ELSQ_1EEEEEENS4_6LayoutINS5_IJNSA_ILi2EEESB_SB_EEENS5_IJSB_NSA_ILi0EEESW_EEEEENS5_IJNS4_10UnderscoreESZ_SZ_EEEEENS4_13SM90_TMA_LOADENS4_14ComposedLayoutINS4_7SwizzleILi2ELi4ELi3EEENS4_18smem_ptr_flag_bitsILi8EEENST_INS5_IJNSA_ILi8EEESH_EEENS5_IJSH_SB_EEEEEEEvNS4_8identityES12_S1C_vS1D_EENS_8epilogue10collective6detail29Sm90TmaWarpSpecializedAdapterINS1G_15DefaultEpilogueISJ_SK_SK_NS1F_6thread17LinearCombinationISJ_Li1EffLNS1K_9ScaleType4KindE0ELNS_15FloatRoundStyleE2ESJ_EENS1_15EpilogueDefaultEEEEEvvEEEEvNT_6ParamsE)
        /*0430*/ 	.short	0x0210
        /*0432*/ 	.short	0x0470


	//----- nvinfo : EIATTR_SW_WAR
	.align		4
.L_36:
        /*0434*/ 	.byte	0x04, 0x36
        /*0436*/ 	.short	(.L_38 - .L_37)
.L_37:
        /*0438*/ 	.word	0x00000008
.L_38:


//--------------------- .nv.callgraph             --------------------------
	.section	.nv.callgraph,"",@"SHT_CUDA_CALLGRAPH"
	.align	4
	.sectionentsize	8
	.align		4
        /*0000*/ 	.word	0x00000000
	.align		4
        /*0004*/ 	.word	0xffffffff
	.align		4
        /*0008*/ 	.word	0x00000000
	.align		4
        /*000c*/ 	.word	0xfffffffe
	.align		4
        /*0010*/ 	.word	0x00000000
	.align		4
        /*0014*/ 	.word	0xfffffffd
	.align		4
        /*0018*/ 	.word	0x00000000
	.align		4
        /*001c*/ 	.word	0xfffffffc


//--------------------- .nv.constant4             --------------------------
	.section	.nv.constant4,"a",@progbits
	.align	8
	.align		8
.nv.constant4:
        /*0000*/ 	.dword	_ZN40_INTERNAL_1f18fd4c_4_k_cu_021aba44_120294cuda3std3__45__cpo5beginE
	.align		8
        /*0008*/ 	.dword	_ZN40_INTERNAL_1f18fd4c_4_k_cu_021aba44_120294cuda3std3__45__cpo3endE
	.align		8
        /*0010*/ 	.dword	_ZN40_INTERNAL_1f18fd4c_4_k_cu_021aba44_120294cuda3std3__45__cpo6cbeginE
	.align		8
        /*0018*/ 	.dword	_ZN40_INTERNAL_1f18fd4c_4_k_cu_021aba44_120294cuda3std3__45__cpo4cendE
	.align		8
        /*0020*/ 	.dword	_ZN40_INTERNAL_1f18fd4c_4_k_cu_021aba44_120294cuda3std3__442_GLOBAL__N__1f18fd4c_4_k_cu_021aba44_120296ignoreE
	.align		8
        /*0028*/ 	.dword	_ZN40_INTERNAL_1f18fd4c_4_k_cu_021aba44_120294cuda3std3__419piecewise_constructE
	.align		8
        /*0030*/ 	.dword	_ZN40_INTERNAL_1f18fd4c_4_k_cu_021aba44_120294cuda3std3__48in_placeE
	.align		8
        /*0038*/ 	.dword	_ZN40_INTERNAL_1f18fd4c_4_k_cu_021aba44_120294cuda3std6ranges3__45__cpo4swapE
	.align		8
        /*0040*/ 	.dword	_ZN40_INTERNAL_1f18fd4c_4_k_cu_021aba44_120294cuda3std6ranges3__45__cpo9iter_moveE
	.align		8
        /*0048*/ 	.dword	_ZN40_INTERNAL_1f18fd4c_4_k_cu_021aba44_120294cute7productE
	.align		8
        /*0050*/ 	.dword	_ZN40_INTERNAL_1f18fd4c_4_k_cu_021aba44_120294cute1_E


//--------------------- .text._ZN7cutlass13device_kernelINS_4gemm6kernel13GemmUniversalIN4cute5tupleIJiiiiEEENS1_10collective13CollectiveMmaINS1_37MainloopSm90TmaGmmaWarpSpecializedFP8ILi11ENS5_IJNS4_1CILi1EEESB_SB_EEENS1_35KernelTmaWarpSpecializedCooperativeEEENS5_IJNSA_ILi128EEENSA_ILi192EEENSA_ILi64EEEEEENS_12float_e4m3_tENS5_IJlSB_lEEESJ_SK_NS4_8TiledMMAINS4_8MMA_AtomIJNS4_4SM904GMMA31MMA_64x192x32_F32E4M3E4M3_SS_TNILNSO_7ScaleInE1ELSQ_1EEEEEENS4_6LayoutINS5_IJNSA_ILi2EEESB_SB_EEENS5_IJSB_NSA_ILi0EEESW_EEEEENS5_IJNS4_10UnderscoreESZ_SZ_EEEEENS4_13SM90_TMA_LOADENS4_14ComposedLayoutINS4_7SwizzleILi2ELi4ELi3EEENS4_18smem_ptr_flag_bitsILi8EEENST_INS5_IJNSA_ILi8EEESH_EEENS5_IJSH_SB_EEEEEEEvNS4_8identityES12_S1C_vS1D_EENS_8epilogue10collective6detail29Sm90TmaWarpSpecializedAdapterINS1G_15DefaultEpilogueISJ_SK_SK_NS1F_6thread17LinearCombinationISJ_Li1EffLNS1K_9ScaleType4KindE0ELNS_15FloatRoundStyleE2ESJ_EENS1_15EpilogueDefaultEEEEEvvEEEEvNT_6ParamsE --------------------------
	.section	.text._ZN7cutlass13device_kernelINS_4gemm6kernel13GemmUniversalIN4cute5tupleIJiiiiEEENS1_10collective13CollectiveMmaINS1_37MainloopSm90TmaGmmaWarpSpecializedFP8ILi11ENS5_IJNS4_1CILi1EEESB_SB_EEENS1_35KernelTmaWarpSpecializedCooperativeEEENS5_IJNSA_ILi128EEENSA_ILi192EEENSA_ILi64EEEEEENS_12float_e4m3_tENS5_IJlSB_lEEESJ_SK_NS4_8TiledMMAINS4_8MMA_AtomIJNS4_4SM904GMMA31MMA_64x192x32_F32E4M3E4M3_SS_TNILNSO_7ScaleInE1ELSQ_1EEEEEENS4_6LayoutINS5_IJNSA_ILi2EEESB_SB_EEENS5_IJSB_NSA_ILi0EEESW_EEEEENS5_IJNS4_10UnderscoreESZ_SZ_EEEEENS4_13SM90_TMA_LOADENS4_14ComposedLayoutINS4_7SwizzleILi2ELi4ELi3EEENS4_18smem_ptr_flag_bitsILi8EEENST_INS5_IJNSA_ILi8EEESH_EEENS5_IJSH_SB_EEEEEEEvNS4_8identityES12_S1C_vS1D_EENS_8epilogue10collective6detail29Sm90TmaWarpSpecializedAdapterINS1G_15DefaultEpilogueISJ_SK_SK_NS1F_6thread17LinearCombinationISJ_Li1EffLNS1K_9ScaleType4KindE0ELNS_15FloatRoundStyleE2ESJ_EENS1_15EpilogueDefaultEEEEEvvEEEEvNT_6ParamsE,"ax",@progbits
	.align	128
.text._ZN7cutlass13device_kernelINS_4gemm6kernel13GemmUniversalIN4cute5tupleIJiiiiEEENS1_10collective13CollectiveMmaINS1_37MainloopSm90TmaGmmaWarpSpecializedFP8ILi11ENS5_IJNS4_1CILi1EEESB_SB_EEENS1_35KernelTmaWarpSpecializedCooperativeEEENS5_IJNSA_ILi128EEENSA_ILi192EEENSA_ILi64EEEEEENS_12float_e4m3_tENS5_IJlSB_lEEESJ_SK_NS4_8TiledMMAINS4_8MMA_AtomIJNS4_4SM904GMMA31MMA_64x192x32_F32E4M3E4M3_SS_TNILNSO_7ScaleInE1ELSQ_1EEEEEENS4_6LayoutINS5_IJNSA_ILi2EEESB_SB_EEENS5_IJSB_NSA_ILi0EEESW_EEEEENS5_IJNS4_10UnderscoreESZ_SZ_EEEEENS4_13SM90_TMA_LOADENS4_14ComposedLayoutINS4_7SwizzleILi2ELi4ELi3EEENS4_18smem_ptr_flag_bitsILi8EEENST_INS5_IJNSA_ILi8EEESH_EEENS5_IJSH_SB_EEEEEEEvNS4_8identityES12_S1C_vS1D_EENS_8epilogue10collective6detail29Sm90TmaWarpSpecializedAdapterINS1G_15DefaultEpilogueISJ_SK_SK_NS1F_6thread17LinearCombinationISJ_Li1EffLNS1K_9ScaleType4KindE0ELNS_15FloatRoundStyleE2ESJ_EENS1_15EpilogueDefaultEEEEEvvEEEEvNT_6ParamsE:
        .type           _ZN7cutlass13device_kernelINS_4gemm6kernel13GemmUniversalIN4cute5tupleIJiiiiEEENS1_10collective13CollectiveMmaINS1_37MainloopSm90TmaGmmaWarpSpecializedFP8ILi11ENS5_IJNS4_1CILi1EEESB_SB_EEENS1_35KernelTmaWarpSpecializedCooperativeEEENS5_IJNSA_ILi128EEENSA_ILi192EEENSA_ILi64EEEEEENS_12float_e4m3_tENS5_IJlSB_lEEESJ_SK_NS4_8TiledMMAINS4_8MMA_AtomIJNS4_4SM904GMMA31MMA_64x192x32_F32E4M3E4M3_SS_TNILNSO_7ScaleInE1ELSQ_1EEEEEENS4_6LayoutINS5_IJNSA_ILi2EEESB_SB_EEENS5_IJSB_NSA_ILi0EEESW_EEEEENS5_IJNS4_10UnderscoreESZ_SZ_EEEEENS4_13SM90_TMA_LOADENS4_14ComposedLayoutINS4_7SwizzleILi2ELi4ELi3EEENS4_18smem_ptr_flag_bitsILi8EEENST_INS5_IJNSA_ILi8EEESH_EEENS5_IJSH_SB_EEEEEEEvNS4_8identityES12_S1C_vS1D_EENS_8epilogue10collective6detail29Sm90TmaWarpSpecializedAdapterINS1G_15DefaultEpilogueISJ_SK_SK_NS1F_6thread17LinearCombinationISJ_Li1EffLNS1K_9ScaleType4KindE0ELNS_15FloatRoundStyleE2ESJ_EENS1_15EpilogueDefaultEEEEEvvEEEEvNT_6ParamsE,@function
        .size           _ZN7cutlass13device_kernelINS_4gemm6kernel13GemmUniversalIN4cute5tupleIJiiiiEEENS1_10collective13CollectiveMmaINS1_37MainloopSm90TmaGmmaWarpSpecializedFP8ILi11ENS5_IJNS4_1CILi1EEESB_SB_EEENS1_35KernelTmaWarpSpecializedCooperativeEEENS5_IJNSA_ILi128EEENSA_ILi192EEENSA_ILi64EEEEEENS_12float_e4m3_tENS5_IJlSB_lEEESJ_SK_NS4_8TiledMMAINS4_8MMA_AtomIJNS4_4SM904GMMA31MMA_64x192x32_F32E4M3E4M3_SS_TNILNSO_7ScaleInE1ELSQ_1EEEEEENS4_6LayoutINS5_IJNSA_ILi2EEESB_SB_EEENS5_IJSB_NSA_ILi0EEESW_EEEEENS5_IJNS4_10UnderscoreESZ_SZ_EEEEENS4_13SM90_TMA_LOADENS4_14ComposedLayoutINS4_7SwizzleILi2ELi4ELi3EEENS4_18smem_ptr_flag_bitsILi8EEENST_INS5_IJNSA_ILi8EEESH_EEENS5_IJSH_SB_EEEEEEEvNS4_8identityES12_S1C_vS1D_EENS_8epilogue10collective6detail29Sm90TmaWarpSpecializedAdapterINS1G_15DefaultEpilogueISJ_SK_SK_NS1F_6thread17LinearCombinationISJ_Li1EffLNS1K_9ScaleType4KindE0ELNS_15FloatRoundStyleE2ESJ_EENS1_15EpilogueDefaultEEEEEvvEEEEvNT_6ParamsE,(.L_x_280 - _ZN7cutlass13device_kernelINS_4gemm6kernel13GemmUniversalIN4cute5tupleIJiiiiEEENS1_10collective13CollectiveMmaINS1_37MainloopSm90TmaGmmaWarpSpecializedFP8ILi11ENS5_IJNS4_1CILi1EEESB_SB_EEENS1_35KernelTmaWarpSpecializedCooperativeEEENS5_IJNSA_ILi128EEENSA_ILi192EEENSA_ILi64EEEEEENS_12float_e4m3_tENS5_IJlSB_lEEESJ_SK_NS4_8TiledMMAINS4_8MMA_AtomIJNS4_4SM904GMMA31MMA_64x192x32_F32E4M3E4M3_SS_TNILNSO_7ScaleInE1ELSQ_1EEEEEENS4_6LayoutINS5_IJNSA_ILi2EEESB_SB_EEENS5_IJSB_NSA_ILi0EEESW_EEEEENS5_IJNS4_10UnderscoreESZ_SZ_EEEEENS4_13SM90_TMA_LOADENS4_14ComposedLayoutINS4_7SwizzleILi2ELi4ELi3EEENS4_18smem_ptr_flag_bitsILi8EEENST_INS5_IJNSA_ILi8EEESH_EEENS5_IJSH_SB_EEEEEEEvNS4_8identityES12_S1C_vS1D_EENS_8epilogue10collective6detail29Sm90TmaWarpSpecializedAdapterINS1G_15DefaultEpilogueISJ_SK_SK_NS1F_6thread17LinearCombinationISJ_Li1EffLNS1K_9ScaleType4KindE0ELNS_15FloatRoundStyleE2ESJ_EENS1_15EpilogueDefaultEEEEEvvEEEEvNT_6ParamsE)
        .other          _ZN7cutlass13device_kernelINS_4gemm6kernel13GemmUniversalIN4cute5tupleIJiiiiEEENS1_10collective13CollectiveMmaINS1_37MainloopSm90TmaGmmaWarpSpecializedFP8ILi11ENS5_IJNS4_1CILi1EEESB_SB_EEENS1_35KernelTmaWarpSpecializedCooperativeEEENS5_IJNSA_ILi128EEENSA_ILi192EEENSA_ILi64EEEEEENS_12float_e4m3_tENS5_IJlSB_lEEESJ_SK_NS4_8TiledMMAINS4_8MMA_AtomIJNS4_4SM904GMMA31MMA_64x192x32_F32E4M3E4M3_SS_TNILNSO_7ScaleInE1ELSQ_1EEEEEENS4_6LayoutINS5_IJNSA_ILi2EEESB_SB_EEENS5_IJSB_NSA_ILi0EEESW_EEEEENS5_IJNS4_10UnderscoreESZ_SZ_EEEEENS4_13SM90_TMA_LOADENS4_14ComposedLayoutINS4_7SwizzleILi2ELi4ELi3EEENS4_18smem_ptr_flag_bitsILi8EEENST_INS5_IJNSA_ILi8EEESH_EEENS5_IJSH_SB_EEEEEEEvNS4_8identityES12_S1C_vS1D_EENS_8epilogue10collective6detail29Sm90TmaWarpSpecializedAdapterINS1G_15DefaultEpilogueISJ_SK_SK_NS1F_6thread17LinearCombinationISJ_Li1EffLNS1K_9ScaleType4KindE0ELNS_15FloatRoundStyleE2ESJ_EENS1_15EpilogueDefaultEEEEEvvEEEEvNT_6ParamsE,@"STO_CUDA_ENTRY STV_DEFAULT"
_ZN7cutlass13device_kernelINS_4gemm6kernel13GemmUniversalIN4cute5tupleIJiiiiEEENS1_10collective13CollectiveMmaINS1_37MainloopSm90TmaGmmaWarpSpecializedFP8ILi11ENS5_IJNS4_1CILi1EEESB_SB_EEENS1_35KernelTmaWarpSpecializedCooperativeEEENS5_IJNSA_ILi128EEENSA_ILi192EEENSA_ILi64EEEEEENS_12float_e4m3_tENS5_IJlSB_lEEESJ_SK_NS4_8TiledMMAINS4_8MMA_AtomIJNS4_4SM904GMMA31MMA_64x192x32_F32E4M3E4M3_SS_TNILNSO_7ScaleInE1ELSQ_1EEEEEENS4_6LayoutINS5_IJNSA_ILi2EEESB_SB_EEENS5_IJSB_NSA_ILi0EEESW_EEEEENS5_IJNS4_10UnderscoreESZ_SZ_EEEEENS4_13SM90_TMA_LOADENS4_14ComposedLayoutINS4_7SwizzleILi2ELi4ELi3EEENS4_18smem_ptr_flag_bitsILi8EEENST_INS5_IJNSA_ILi8EEESH_EEENS5_IJSH_SB_EEEEEEEvNS4_8identityES12_S1C_vS1D_EENS_8epilogue10collective6detail29Sm90TmaWarpSpecializedAdapterINS1G_15DefaultEpilogueISJ_SK_SK_NS1F_6thread17LinearCombinationISJ_Li1EffLNS1K_9ScaleType4KindE0ELNS_15FloatRoundStyleE2ESJ_EENS1_15EpilogueDefaultEEEEEvvEEEEvNT_6ParamsE:
[----:B------:R-:W-:Y:S01]  /*0000*/  LDC R1, c[0x0][0x28] ;  /* 0x00000a00ff017b82 */ /* 0x000fe20000000800 */
[----:B------:R-:W0:Y:S01]  /*0010*/  S2R R0, SR_TID.X ;  /* 0x0000000000007919 */ /* 0x000e220000002100 */
[----:B------:R-:W-:Y:S01]  /*0020*/  ELECT P0, URZ, PT ;  /* 0x00000000003f782f */ /* 0x000fe20003800000 */
[----:B------:R-:W-:Y:S01]  /*0030*/  BSSY B0, `(.L_x_0) ;  /* 0x000000f000007945 */ /* 0x000fe20003800000 */
[--C-:B0-----:R-:W-:Y:S02]  /*0040*/  SHF.R.U32.HI R2, RZ, 0x5, R0.reuse ;  /* 0x00000005ff027819 */ /* 0x101fe40000011600 */
[----:B------:R-:W-:-:S03]  /*0050*/  SHF.R.U32.HI R3, RZ, 0x7, R0 ;  /* 0x00000007ff037819 */ /* 0x000fc60000011600 */
[----:B------:R-:W0:Y:S04]  /*0060*/  SHFL.IDX PT, R5, R2, RZ, 0x1f ;  /* 0x00001fff02057589 */ /* 0x000e2800000e0000 */
[----:B------:R1:W2:Y:S01]  /*0070*/  SHFL.IDX PT, R6, R3, RZ, 0x1f ;  /* 0x00001fff03067589 */ /* 0x0002a200000e0000 */
[----:B0-----:R-:W-:-:S13]  /*0080*/  ISETP.NE.OR P0, PT, R5, RZ, !P0 ;  /* 0x000000ff0500720c */ /* 0x001fda0004705670 */
[----:B-12---:R-:W-:Y:S05]  /*0090*/  @P0 BRA `(.L_x_1) ;  /* 0x0000000000200947 */ /* 0x006fea0003800000 */
[----:B------:R-:W-:Y:S02]  /*00a0*/  ULDC.64 UR4, c[0x0][0x198] ;  /* 0x0000660000047ab9 */ /* 0x000fe40000000a00 */
[----:B------:R-:W-:Y:S02]  /*00b0*/  UIADD3 UR6, UP0, UR4, 0xf0, URZ ;  /* 0x000000f004067890 */ /* 0x000fe4000ff1e03f */
[----:B------:R-:W-:Y:S02]  /*00c0*/  UIADD3 UR4, UP1, UR4, 0x1f0, URZ ;  /* 0x000001f004047890 */ /* 0x000fe4000ff3e03f */
[----:B------:R-:W-:Y:S02]  /*00d0*/  UIADD3.X UR7, URZ, UR5, URZ, UP0, !UPT ;  /* 0x000000053f077290 */ /* 0x000fe400087fe43f */
[----:B------:R-:W-:-:S07]  /*00e0*/  UIADD3.X UR5, URZ, UR5, URZ, UP1, !UPT ;  /* 0x000000053f057290 */ /* 0x000fce0008ffe43f */
[----:B------:R0:W-:Y:S02]  /*00f0*/  UTMACCTL.PF [UR6] ;  /* 0x00000000060079b9 */ /* 0x0001e40008040000 */
[----:B------:R0:W-:Y:S02]  /*0100*/  UTMACCTL.PF [UR4] ;  /* 0x00000000040079b9 */ /* 0x0001e40008040000 */
[----:B0-----:R-:W-:Y:S01]  /*0110*/  NOP ;  /* 0x0000000000007918 */ /* 0x001fe20000000000 */
.L_x_1:
[----:B------:R-:W-:Y:S05]  /*0120*/  BSYNC B0 ;  /* 0x0000000000007941 */ /* 0x000fea0003800000 */
.L_x_0:
[----:B------:R-:W0:Y:S02]  /*0130*/  SHFL.IDX PT, R3, R2, RZ, 0x1f ;  /* 0x00001fff02037589 */ /* 0x000e2400000e0000 */
[----:B0-----:R-:W-:-:S13]  /*0140*/  ISETP.NE.AND P0, PT, R3, RZ, PT ;  /* 0x000000ff0300720c */ /* 0x001fda0003f05270 */
[----:B------:R-:W-:Y:S05]  /*0150*/  @P0 BRA `(.L_x_2) ;  /* 0x00000000009c0947 */ /* 0x000fea0003800000 */
[----:B------:R-:W-:Y:S01]  /*0160*/  ELECT P0, URZ, PT ;  /* 0x00000000003f782f */ /* 0x000fe20003800000 */
[----:B------:R-:W-:-:S12]  /*0170*/  BSSY B0, `(.L_x_2) ;  /* 0x0000025000007945 */ /* 0x000fd80003800000 */
[----:B------:R-:W-:Y:S05]  /*0180*/  @!P0 BRA `(.L_x_3) ;  /* 0x00000000008c8947 */ /* 0x000fea0003800000 */
[----:B------:R-:W0:Y:S01]  /*0190*/  S2UR UR8, SR_CgaCtaId ;  /* 0x00000000000879c3 */ /* 0x000e220000008800 */
[----:B------:R-:W-:Y:S01]  /*01a0*/  UMOV UR4, 0x400 ;  /* 0x0000040000047882 */ /* 0x000fe20000000000 */
[----:B------:R-:W-:Y:S01]  /*01b0*/  UMOV UR5, 0x1 ;  /* 0x0000000100057882 */ /* 0x000fe20000000000 */
[----:B------:R-:W-:Y:S02]  /*01c0*/  UMOV UR6, 0x100 ;  /* 0x0000010000067882 */ /* 0x000fe40000000000 */
[----:B------:R-:W-:-:S04]  /*01d0*/  UIADD3 UR6, -UR6, 0x100000, URZ ;  /* 0x0010000006067890 */ /* 0x000fc8000fffe13f */
[----:B------:R-:W-:Y:S02]  /*01e0*/  USHF.L.U32 UR7, UR6, 0xb, URZ ;  /* 0x0000000b06077899 */ /* 0x000fe4000800063f */
[----:B------:R-:W-:Y:S02]  /*01f0*/  USHF.L.U32 UR6, UR6, 0x1, URZ ;  /* 0x0000000106067899 */ /* 0x000fe4000800063f */
[----:B0-----:R-:W-:Y:S02]  /*0200*/  ULEA UR8, UR8, UR4, 0x18 ;  /* 0x0000000408087291 */ /* 0x001fe4000f8ec03f */
[----:B------:R-:W-:-:S04]  /*0210*/  UIADD3 UR4, -UR5, 0x100000, URZ ;  /* 0x0010000005047890 */ /* 0x000fc8000fffe13f */
[----:B------:R-:W-:Y:S02]  /*0220*/  USHF.L.U32 UR5, UR4, 0xb, URZ ;  /* 0x0000000b04057899 */ /* 0x000fe4000800063f */
[----:B------:R-:W-:Y:S01]  /*0230*/  USHF.L.U32 UR4, UR4, 0x1, URZ ;  /* 0x0000000104047899 */ /* 0x000fe2000800063f */
[----:B------:R-:W0:Y:S11]  /*0240*/  FENCE.VIEW.ASYNC.S ;  /* 0x00000000000073c6 */ /* 0x000e360000000000 */
[----:B0-----:R0:W1:Y:S01]  /*0250*/  SYNCS.EXCH.64 URZ, [UR8], UR4 ;  /* 0x00000004083f75b2 */ /* 0x0010620008000100 */
[----:B------:R0:W2:Y:S01]  /*0260*/  SYNCS.EXCH.64 URZ, [UR8+0x58], UR6 ;  /* 0x00005806083f75b2 */ /* 0x0000a20008000100 */
[----:B------:R0:W3:Y:S01]  /*0270*/  SYNCS.EXCH.64 URZ, [UR8+0x8], UR4 ;  /* 0x00000804083f75b2 */ /* 0x0000e20008000100 */
[----:B------:R0:W4:Y:S01]  /*0280*/  SYNCS.EXCH.64 URZ, [UR8+0x60], UR6 ;  /* 0x00006006083f75b2 */ /* 0x0001220008000100 */
[----:B------:R0:W0:Y:S01]  /*0290*/  SYNCS.EXCH.64 URZ, [UR8+0x10], UR4 ;  /* 0x00001004083f75b2 */ /* 0x0000220008000100 */
        /* <DEDUP_REMOVED lines=17> */
[----:B------:R-:W-:Y:S01]  /*03b0*/  NOP ;  /* 0x0000000000007918 */ /* 0x000fe20000000000 */
.L_x_3:
[----:B0-----:R-:W-:Y:S05]  /*03c0*/  BSYNC B0 ;  /* 0x0000000000007941 */ /* 0x001fea0003800000 */
.L_x_2:
[----:B------:R-:W0:Y:S01]  /*03d0*/  SHFL.IDX PT, R2, R2, RZ, 0x1f ;  /* 0x00001fff02027589 */ /* 0x000e2200000e0000 */
[----:B------:R-:W5:Y:S01]  /*03e0*/  LDC R3, c[0x0][0x65c] ;  /* 0x00019700ff037b82 */ /* 0x000f620000000800 */
[----:B------:R-:W-:Y:S02]  /*03f0*/  ELECT P0, URZ, PT ;  /* 0x00000000003f782f */ /* 0x000fe40003800000 */
[----:B------:R-:W-:Y:S01]  /*0400*/  SHF.R.S32.HI R4, RZ, 0x1f, R5 ;  /* 0x0000001fff047819 */ /* 0x000fe20000011405 */
[----:B------:R-:W1:Y:S01]  /*0410*/  S2R R10, SR_CTAID.Y ;  /* 0x00000000000a7919 */ /* 0x000e620000002600 */
[----:B------:R-:W-:Y:S01]  /*0420*/  UMOV UR4, 0x20 ;  /* 0x0000002000047882 */ /* 0x000fe20000000000 */
[C---:B------:R-:W-:Y:S01]  /*0430*/  ISETP.NE.AND P3, PT, R6.reuse, RZ, PT ;  /* 0x000000ff0600720c */ /* 0x040fe20003f65270 */
[----:B------:R-:W-:Y:S01]  /*0440*/  VIADD R11, R6, 0xffffffff ;  /* 0xffffffff060b7836 */ /* 0x000fe20000000000 */
[----:B------:R-:W2:Y:S01]  /*0450*/  S2R R8, SR_CTAID.X ;  /* 0x0000000000087919 */ /* 0x000ea20000002500 */
[----:B------:R-:W-:Y:S01]  /*0460*/  LEA.HI R4, R4, R5, RZ, 0x2 ;  /* 0x0000000504047211 */ /* 0x000fe200078f10ff */
[----:B------:R-:W-:Y:S01]  /*0470*/  NOP ;  /* 0x0000000000007918 */ /* 0x000fe20000000000 */
[----:B------:R-:W-:Y:S01]  /*0480*/  NOP ;  /* 0x0000000000007918 */ /* 0x000fe20000000000 */
[----:B------:R-:W-:-:S02]  /*0490*/  ISETP.GE.U32.AND P1, PT, R11, 0x2, PT ;  /* 0x000000020b00780c */ /* 0x000fc40003f26070 */
[----:B------:R-:W-:-:S05]  /*04a0*/  LOP3.LUT R4, R4, 0xfffffffc, RZ, 0xc0, !PT ;  /* 0xfffffffc04047812 */ /* 0x000fca00078ec0ff */
[----:B------:R-:W-:Y:S01]  /*04b0*/  IMAD.IADD R5, R5, 0x1, -R4 ;  /* 0x0000000105057824 */ /* 0x000fe200078e0a04 */
[----:B0-----:R-:W-:Y:S02]  /*04c0*/  ISETP.NE.OR P0, PT, R2, RZ, !P0 ;  /* 0x000000ff0200720c */ /* 0x001fe40004705670 */
[----:B-----5:R-:W-:-:S11]  /*04d0*/  ISETP.NE.AND P2, PT, R3, 0x1, PT ;  /* 0x000000010300780c */ /* 0x020fd60003f45270 */
[----:B------:R-:W-:Y:S01]  /*04e0*/  VOTEU.ALL UP0, P0 ;  /* 0x00000000003f7886 */ /* 0x000fe20000000000 */
[----:B------:R-:W-:Y:S01]  /*04f0*/  VOTEU.ALL UP1, P0 ;  /* 0x00000000003f7886 */ /* 0x000fe20000020000 */
[----:B------:R-:W2:Y:S01]  /*0500*/  @P2 LDC R9, c[0x0][0x10] ;  /* 0x00000400ff092b82 */ /* 0x000ea20000000800 */
[----:B-1----:R-:W-:Y:S02]  /*0510*/  @P2 IMAD.MOV.U32 R2, RZ, RZ, R10 ;  /* 0x000000ffff022224 */ /* 0x002fe400078e000a */
[----:B------:R-:W-:Y:S01]  /*0520*/  @!UP0 UMOV UR6, 0x400 ;  /* 0x0000040000068882 */ /* 0x000fe20000000000 */
[----:B------:R-:W-:-:S04]  /*0530*/  @!UP0 UIADD3 UR4, -UR4, 0x100000, URZ ;  /* 0x0010000004048890 */ /* 0x000fc8000fffe13f */
[----:B------:R-:W-:Y:S02]  /*0540*/  @!UP0 USHF.L.U32 UR5, UR4, 0xb, URZ ;  /* 0x0000000b04058899 */ /* 0x000fe4000800063f */
[----:B------:R-:W-:Y:S01]  /*0550*/  @!UP0 USHF.L.U32 UR4, UR4, 0x1, URZ ;  /* 0x0000000104048899 */ /* 0x000fe2000800063f */
[----:B------:R-:W-:Y:S02]  /*0560*/  @P2 IMAD.MOV.U32 R3, RZ, RZ, RZ ;  /* 0x000000ffff032224 */ /* 0x000fe400078e00ff */
[----:B------:R-:W-:Y:S01]  /*0570*/  @P2 IMAD.MOV.U32 R13, RZ, RZ, RZ ;  /* 0x000000ffff0d2224 */ /* 0x000fe200078e00ff */
[----:B------:R-:W0:Y:S08]  /*0580*/  @!UP0 S2UR UR7, SR_CgaCtaId ;  /* 0x00000000000789c3 */ /* 0x000e300000008800 */
[----:B------:R-:W1:Y:S01]  /*0590*/  @!P2 LDC R7, c[0x0][0xc] ;  /* 0x00000300ff07ab82 */ /* 0x000e620000000800 */
[----:B--2---:R-:W-:-:S04]  /*05a0*/  @P2 IMAD.WIDE.U32 R2, R8, R9, R2 ;  /* 0x0000000908022225 */ /* 0x004fc800078e0002 */
[----:B------:R-:W-:Y:S02]  /*05b0*/  IMAD.MOV.U32 R9, RZ, RZ, RZ ;  /* 0x000000ffff097224 */ /* 0x000fe400078e00ff */
[----:B------:R-:W-:Y:S01]  /*05c0*/  @P2 IMAD.IADD R3, R3, 0x1, R13 ;  /* 0x0000000103032824 */ /* 0x000fe200078e020d */
[----:B0-----:R-:W-:Y:S01]  /*05d0*/  @!UP0 ULEA UR6, UR7, UR6, 0x18 ;  /* 0x0000000607068291 */ /* 0x001fe2000f8ec03f */
[----:B------:R-:W-:Y:S01]  /*05e0*/  VOTEU.ALL UP0, P0 ;  /* 0x00000000003f7886 */ /* 0x000fe20000000000 */
[----:B------:R-:W-:-:S04]  /*05f0*/  ISETP.NE.AND P0, PT, R5, 0x3, PT ;  /* 0x000000030500780c */ /* 0x000fc80003f05270 */
[----:B------:R-:W-:-:S04]  /*0600*/  ISETP.EQ.OR P0, PT, R5, RZ, !P0 ;  /* 0x000000ff0500720c */ /* 0x000fc80004702670 */
[----:B------:R-:W-:Y:S01]  /*0610*/  ISETP.EQ.AND P0, PT, R6, RZ, P0 ;  /* 0x000000ff0600720c */ /* 0x000fe20000702270 */
[----:B------:R-:W0:Y:S02]  /*0620*/  FENCE.VIEW.ASYNC.S ;  /* 0x00000000000073c6 */ /* 0x000e240000000000 */
[----:B0-----:R0:W3:Y:S01]  /*0630*/  @!UP0 SYNCS.EXCH.64 URZ, [UR6+0xc0], UR4 ;  /* 0x0000c004063f85b2 */ /* 0x0010e20008000100 */
[----:B-1----:R-:W-:Y:S01]  /*0640*/  @!P2 IMAD.WIDE.U32 R6, R7, R10, R8 ;  /* 0x0000000a0706a225 */ /* 0x002fe200078e0008 */
[----:B------:R-:W-:-:S03]  /*0650*/  SEL R4, RZ, 0x1, !P0 ;  /* 0x00000001ff047807 */ /* 0x000fc60004000000 */
[----:B------:R-:W-:Y:S02]  /*0660*/  @!P2 IMAD.MOV.U32 R2, RZ, RZ, R6 ;  /* 0x000000ffff02a224 */ /* 0x000fe400078e0006 */
[----:B------:R-:W-:Y:S01]  /*0670*/  @!P2 IMAD.MOV.U32 R3, RZ, RZ, R7 ;  /* 0x000000ffff03a224 */ /* 0x000fe200078e0007 */
[----:B------:R-:W-:Y:S01]  /*0680*/  SEL R4, R4, 0x2, P1 ;  /* 0x0000000204047807 */ /* 0x000fe20000800000 */
[----:B------:R0:W3:Y:S01]  /*0690*/  @!UP1 SYNCS.EXCH.64 URZ, [UR6+0xc8], UR4 ;  /* 0x0000c804063f95b2 */ /* 0x0000e20008000100 */
[----:B------:R-:W-:Y:S01]  /*06a0*/  NOP ;  /* 0x0000000000007918 */ /* 0x000fe20000000000 */
[----:B---34-:R-:W-:Y:S06]  /*06b0*/  BAR.SYNC.DEFER_BLOCKING 0x0 ;  /* 0x0000000000007b1d */ /* 0x018fec0000010000 */
[----:B------:R-:W-:Y:S05]  /*06c0*/  @!P3 BRA `(.L_x_4) ;  /* 0x000000a00014b947 */ /* 0x000fea0003800000 */
[----:B------:R-:W-:-:S13]  /*06d0*/  ISETP.GT.U32.AND P0, PT, R11, 0x1, PT ;  /* 0x000000010b00780c */ /* 0x000fda0003f04070 */
[----:B0-----:R-:W-:Y:S05]  /*06e0*/  @P0 EXIT ;  /* 0x000000000000094d */ /* 0x001fea0003800000 */
[----:B------:R-:W-:Y:S01]  /*06f0*/  ULDC.64 UR4, c[0x0][0x650] ;  /* 0x0001940000047ab9 */ /* 0x000fe20000000a00 */
[----:B------:R-:W-:Y:S01]  /*0700*/  PRMT R11, RZ, 0x7610, R11 ;  /* 0x00007610ff0b7816 */ /* 0x000fe2000000000b */
[----:B------:R-:W-:Y:S01]  /*0710*/  IMAD.MOV.U32 R6, RZ, RZ, -0x1 ;  /* 0xffffffffff067424 */ /* 0x000fe200078e00ff */
[----:B------:R-:W-:Y:S01]  /*0720*/  ISETP.GE.U32.AND P0, PT, R2, UR4, PT ;  /* 0x0000000402007c0c */ /* 0x000fe2000bf06070 */
[----:B------:R-:W-:Y:S02]  /*0730*/  IMAD.MOV.U32 R7, RZ, RZ, -0x1 ;  /* 0xffffffffff077424 */ /* 0x000fe400078e00ff */
[----:B------:R-:W-:Y:S01]  /*0740*/  IMAD.MOV.U32 R5, RZ, RZ, -0x1 ;  /* 0xffffffffff057424 */ /* 0x000fe200078e00ff */
[----:B------:R-:W-:-:S13]  /*0750*/  ISETP.GE.U32.AND.EX P0, PT, R3, UR5, PT, P0 ;  /* 0x0000000503007c0c */ /* 0x000fda000bf06100 */
[----:B------:R-:W-:Y:S05]  /*0760*/  @P0 BRA `(.L_x_5) ;  /* 0x00000004005c0947 */ /* 0x000fea0003800000 */
[----:B------:R-:W0:Y:S01]  /*0770*/  LDC.64 R16, c[0x0][0x628] ;  /* 0x00018a00ff107b82 */ /* 0x000e220000000a00 */
[----:B------:R-:W-:Y:S02]  /*0780*/  IMAD.MOV.U32 R6, RZ, RZ, R2 ;  /* 0x000000ffff067224 */ /* 0x000fe400078e0002 */
[----:B------:R-:W-:-:S05]  /*0790*/  IMAD.MOV.U32 R7, RZ, RZ, R3 ;  /* 0x000000ffff077224 */ /* 0x000fca00078e0003 */
[----:B------:R-:W1:Y:S08]  /*07a0*/  LDC R18, c[0x0][0x630] ;  /* 0x00018c00ff127b82 */ /* 0x000e700000000800 */
[----:B------:R-:W2:Y:S01]  /*07b0*/  LDC.64 R20, c[0x0][0x620] ;  /* 0x00018800ff147b82 */ /* 0x000ea20000000a00 */
[----:B0-----:R-:W-:-:S04]  /*07c0*/  ISETP.NE.U32.AND P0, PT, R16, RZ, PT ;  /* 0x000000ff1000720c */ /* 0x001fc80003f05070 */
[----:B------:R-:W-:-:S13]  /*07d0*/  ISETP.NE.AND.EX P0, PT, R17, RZ, PT, P0 ;  /* 0x000000ff1100720c */ /* 0x000fda0003f05300 */
[----:B-12---:R-:W-:Y:S05]  /*07e0*/  @!P0 BRA `(.L_x_6) ;  /* 0x0000000000288947 */ /* 0x006fea0003800000 */
[----:B------:R-:W0:Y:S02]  /*07f0*/  LDC R5, c[0x0][0x634] ;  /* 0x00018d00ff057b82 */ /* 0x000e240000000800 */
[----:B0-----:R-:W-:-:S05]  /*0800*/  IADD3 R5, P0, R2, R5, RZ ;  /* 0x0000000502057210 */ /* 0x001fca0007f1e0ff */
[----:B------:R-:W-:-:S04]  /*0810*/  IMAD.X R11, RZ, RZ, R3, P0 ;  /* 0x000000ffff0b7224 */ /* 0x000fc800000e0603 */
[----:B------:R-:W-:-:S04]  /*0820*/  IMAD.WIDE.U32 R6, R11, R16, RZ ;  /* 0x000000100b067225 */ /* 0x000fc800078e00ff */
[----:B------:R-:W-:-:S04]  /*0830*/  IMAD.WIDE.U32 R12, P0, R5, R17, R6 ;  /* 0x00000011050c7225 */ /* 0x000fc80007800006 */
[----:B------:R-:W-:-:S04]  /*0840*/  IMAD.WIDE.U32 R6, R5, R16, RZ ;  /* 0x0000001005067225 */ /* 0x000fc800078e00ff */
[----:B------:R-:W-:Y:S01]  /*0850*/  IMAD.X R15, RZ, RZ, RZ, P0 ;  /* 0x000000ffff0f7224 */ /* 0x000fe200000e06ff */
[----:B------:R-:W-:Y:S01]  /*0860*/  IADD3 RZ, P0, R7, R12, RZ ;  /* 0x0000000c07ff7210 */ /* 0x000fe20007f1e0ff */
[----:B------:R-:W-:-:S04]  /*0870*/  IMAD.MOV.U32 R14, RZ, RZ, R13 ;  /* 0x000000ffff0e7224 */ /* 0x000fc800078e000d */
[----:B------:R-:W-:-:S08]  /*0880*/  IMAD.WIDE.U32.X R6, R11, R17, R14, P0 ;  /* 0x000000110b067225 */ /* 0x000fd000000e040e */
.L_x_6:
[--C-:B------:R-:W-:Y:S01]  /*0890*/  SHF.R.U64 R26, R6, R18, R7.reuse ;  /* 0x00000012061a7219 */ /* 0x100fe20000001207 */
[----:B------:R-:W0:Y:S01]  /*08a0*/  LDC.64 R22, c[0x0][0x640] ;  /* 0x00019000ff167b82 */ /* 0x000e220000000a00 */
[----:B------:R-:W-:Y:S01]  /*08b0*/  I2FP.F32.U32 R5, R8 ;  /* 0x0000000800057245 */ /* 0x000fe20000201000 */
[----:B------:R-:W-:Y:S01]  /*08c0*/  ULDC UR4, c[0x0][0x150] ;  /* 0x0000540000047ab9 */ /* 0x000fe20000000800 */
[----:B------:R-:W-:Y:S02]  /*08d0*/  SHF.R.U32.HI R6, RZ, R18, R7 ;  /* 0x00000012ff067219 */ /* 0x000fe40000011607 */
[----:B------:R-:W-:Y:S01]  /*08e0*/  IADD3 R11, P0, RZ, -R26, RZ ;  /* 0x8000001aff0b7210 */ /* 0x000fe20007f1e0ff */
[----:B------:R-:W-:Y:S01]  /*08f0*/  FMUL R5, R5, UR4 ;  /* 0x0000000405057c20 */ /* 0x000fe20008400000 */
[----:B------:R-:W-:Y:S01]  /*0900*/  ULDC UR4, c[0x0][0x154] ;  /* 0x0000550000047ab9 */ /* 0x000fe20000000800 */
[----:B------:R-:W1:Y:S02]  /*0910*/  LDC R14, c[0x0][0x618] ;  /* 0x00018600ff0e7b82 */ /* 0x000e640000000800 */
[----:B------:R-:W-:-:S02]  /*0920*/  IMAD.X R13, RZ, RZ, ~R6, P0 ;  /* 0x000000ffff0d7224 */ /* 0x000fc400000e0e06 */
[----:B------:R-:W2:Y:S01]  /*0930*/  F2I.U32.TRUNC.NTZ R5, R5 ;  /* 0x0000000500057305 */ /* 0x000ea2000020f000 */
[----:B------:R-:W-:-:S03]  /*0940*/  IMAD.WIDE.U32 R6, R11, R20, R2 ;  /* 0x000000140b067225 */ /* 0x000fc600078e0002 */
[----:B------:R-:W3:Y:S01]  /*0950*/  LDC R9, c[0x0][0x144] ;  /* 0x00005100ff097b82 */ /* 0x000ee20000000800 */
[----:B------:R-:W-:-:S04]  /*0960*/  IMAD R12, R13, R20, RZ ;  /* 0x000000140d0c7224 */ /* 0x000fc800078e02ff */
[----:B------:R-:W-:Y:S02]  /*0970*/  IMAD R11, R11, R21, R12 ;  /* 0x000000150b0b7224 */ /* 0x000fe400078e020c */
[----:B------:R-:W-:Y:S01]  /*0980*/  IMAD.MOV.U32 R12, RZ, RZ, 0x1 ;  /* 0x00000001ff0c7424 */ /* 0x000fe200078e00ff */
[----:B------:R-:W4:Y:S01]  /*0990*/  LDC R18, c[0x0][0x608] ;  /* 0x00018200ff127b82 */ /* 0x000f220000000800 */
[----:B------:R-:W-:Y:S01]  /*09a0*/  IMAD.IADD R11, R7, 0x1, R11 ;  /* 0x00000001070b7824 */ /* 0x000fe200078e020b */
[----:B0-----:R-:W-:Y:S01]  /*09b0*/  ISETP.NE.U32.AND P0, PT, R22, RZ, PT ;  /* 0x000000ff1600720c */ /* 0x001fe20003f05070 */
[----:B--2---:R-:W-:-:S03]  /*09c0*/  IMAD.MOV R7, RZ, RZ, -R5 ;  /* 0x000000ffff077224 */ /* 0x004fc600078e0a05 */
[----:B------:R-:W-:Y:S02]  /*09d0*/  ISETP.NE.AND.EX P0, PT, R23, RZ, PT, P0 ;  /* 0x000000ff1700720c */ /* 0x000fe40003f05300 */
[----:B------:R-:W0:Y:S01]  /*09e0*/  LDC R13, c[0x0][0x658] ;  /* 0x00019600ff0d7b82 */ /* 0x000e220000000800 */
[--C-:B-1----:R-:W-:Y:S02]  /*09f0*/  SHF.R.U64 R16, R6, R14, R11.reuse ;  /* 0x0000000e06107219 */ /* 0x102fe4000000120b */
[----:B------:R-:W-:Y:S02]  /*0a00*/  I2FP.F32.U32 R6, R10 ;  /* 0x0000000a00067245 */ /* 0x000fe40000201000 */
[----:B------:R-:W-:-:S03]  /*0a10*/  SHF.R.U32.HI R11, RZ, R14, R11 ;  /* 0x0000000eff0b7219 */ /* 0x000fc6000001160b */
[----:B------:R-:W1:Y:S01]  /*0a20*/  LDC R17, c[0x0][0x148] ;  /* 0x00005200ff117b82 */ /* 0x000e620000000800 */
[----:B---3--:R-:W-:Y:S02]  /*0a30*/  IMAD R5, R9, R7, R8 ;  /* 0x0000000709057224 */ /* 0x008fe400078e0208 */
[----:B------:R-:W-:Y:S01]  /*0a40*/  FMUL R7, R6, UR4 ;  /* 0x0000000406077c20 */ /* 0x000fe20008400000 */
[----:B------:R-:W-:-:S03]  /*0a50*/  IMAD.MOV.U32 R6, RZ, RZ, -0x1 ;  /* 0xffffffffff067424 */ /* 0x000fc600078e00ff */
[----:B------:R2:W3:Y:S01]  /*0a60*/  F2I.U32.TRUNC.NTZ R15, R7 ;  /* 0x00000007000f7305 */ /* 0x0004e2000020f000 */
[----:B------:R-:W1:Y:S01]  /*0a70*/  LDC R21, c[0x0][0x600] ;  /* 0x00018000ff157b82 */ /* 0x000e620000000800 */
[-CC-:B----4-:R-:W-:Y:S02]  /*0a80*/  SHF.R.U64 R27, R16, R18.reuse, R11.reuse ;  /* 0x00000012101b7219 */ /* 0x190fe4000000120b */
[----:B------:R-:W-:-:S05]  /*0a90*/  SHF.R.U32.HI R8, RZ, R18, R11 ;  /* 0x00000012ff087219 */ /* 0x000fca000001160b */
[----:B------:R-:W4:Y:S01]  /*0aa0*/  LDC R20, c[0x0][0x648] ;  /* 0x00019200ff147b82 */ /* 0x000f220000000800 */
[-CC-:B0-----:R-:W-:Y:S02]  /*0ab0*/  SHF.R.U64 R18, R27, R13.reuse, R8.reuse ;  /* 0x0000000d1b127219 */ /* 0x181fe40000001208 */
[-C--:B------:R-:W-:Y:S02]  /*0ac0*/  SHF.L.U32 R6, R6, R13.reuse, RZ ;  /* 0x0000000d06067219 */ /* 0x080fe400000006ff */
[-C--:B------:R-:W-:Y:S02]  /*0ad0*/  SHF.R.U32.HI R8, RZ, R13.reuse, R8 ;  /* 0x0000000dff087219 */ /* 0x080fe40000011608 */
[----:B------:R-:W-:Y:S01]  /*0ae0*/  LOP3.LUT R14, RZ, R6, RZ, 0x33, !PT ;  /* 0x00000006ff0e7212 */ /* 0x000fe200078e33ff */
[----:B------:R-:W0:Y:S01]  /*0af0*/  LDC R25, c[0x0][0x638] ;  /* 0x00018e00ff197b82 */ /* 0x000e220000000800 */
[----:B------:R-:W-:Y:S01]  /*0b00*/  SHF.L.U32 R11, R12, R13, RZ ;  /* 0x0000000d0c0b7219 */ /* 0x000fe200000006ff */
[----:B------:R-:W-:-:S02]  /*0b10*/  IMAD.MOV.U32 R6, RZ, RZ, R18 ;  /* 0x000000ffff067224 */ /* 0x000fc400078e0012 */
[----:B--2---:R-:W-:-:S04]  /*0b20*/  IMAD.MOV.U32 R7, RZ, RZ, R8 ;  /* 0x000000ffff077224 */ /* 0x004fc800078e0008 */
[----:B------:R-:W2:Y:S01]  /*0b30*/  LDC R24, c[0x0][0x610] ;  /* 0x00018400ff187b82 */ /* 0x000ea20000000800 */
[----:B---3--:R-:W-:Y:S05]  /*0b40*/  @!P0 BRA `(.L_x_7) ;  /* 0x0000000000288947 */ /* 0x008fea0003800000 */
[----:B------:R-:W3:Y:S02]  /*0b50*/  LDC R13, c[0x0][0x64c] ;  /* 0x00019300ff0d7b82 */ /* 0x000ee40000000800 */
[----:B---3--:R-:W-:-:S05]  /*0b60*/  IADD3 R13, P0, R18, R13, RZ ;  /* 0x0000000d120d7210 */ /* 0x008fca0007f1e0ff */
        /* <DEDUP_REMOVED lines=8> */
.L_x_7:
[----:B----4-:R-:W-:Y:S01]  /*0bf0*/  SHF.R.U64 R6, R6, R20, R7 ;  /* 0x0000001406067219 */ /* 0x010fe20000001207 */
[----:B-1----:R-:W-:Y:S01]  /*0c00*/  VIADD R7, R21, 0xffffffff ;  /* 0xffffffff15077836 */ /* 0x002fe20000000000 */
[----:B------:R-:W-:Y:S01]  /*0c10*/  LOP3.LUT R14, R27, R14, RZ, 0xc0, !PT ;  /* 0x0000000e1b0e7212 */ /* 0x000fe200078ec0ff */
[----:B------:R-:W-:Y:S02]  /*0c20*/  IMAD.MOV R15, RZ, RZ, -R15 ;  /* 0x000000ffff0f7224 */ /* 0x000fe400078e0a0f */
[----:B------:R-:W-:Y:S01]  /*0c30*/  IMAD.MOV R8, RZ, RZ, -R6 ;  /* 0x000000ffff087224 */ /* 0x000fe200078e0a06 */
[----:B------:R-:W-:Y:S01]  /*0c40*/  LOP3.LUT R7, R16, R7, RZ, 0xc0, !PT ;  /* 0x0000000710077212 */ /* 0x000fe200078ec0ff */
[----:B------:R-:W-:Y:S02]  /*0c50*/  IMAD R14, R11, R6, R14 ;  /* 0x000000060b0e7224 */ /* 0x000fe400078e020e */
[----:B------:R-:W-:Y:S02]  /*0c60*/  @P2 IMAD R5, R17, R15, R10 ;  /* 0x0000000f11052224 */ /* 0x000fe400078e020a */
[----:B0-----:R-:W-:-:S02]  /*0c70*/  IMAD R6, R8, R25, R18 ;  /* 0x0000001908067224 */ /* 0x001fc400078e0212 */
[----:B--2---:R-:W-:Y:S02]  /*0c80*/  IMAD R5, R14, R24, R5 ;  /* 0x000000180e057224 */ /* 0x004fe400078e0205 */
[----:B------:R-:W-:Y:S02]  /*0c90*/  IMAD R6, R6, R21, R7 ;  /* 0x0000001506067224 */ /* 0x000fe400078e0207 */
[----:B------:R-:W-:-:S03]  /*0ca0*/  IMAD.MOV.U32 R11, RZ, RZ, 0x1 ;  /* 0x00000001ff0b7424 */ /* 0x000fc600078e00ff */
[----:B------:R-:W-:Y:S02]  /*0cb0*/  SEL R7, R6, R5, !P2 ;  /* 0x0000000506077207 */ /* 0x000fe40005000000 */
[----:B------:R-:W-:Y:S01]  /*0cc0*/  SEL R6, R5, R6, !P2 ;  /* 0x0000000605067207 */ /* 0x000fe20005000000 */
[----:B------:R-:W-:-:S07]  /*0cd0*/  IMAD.MOV.U32 R5, RZ, RZ, R26 ;  /* 0x000000ffff057224 */ /* 0x000fce00078e001a */
.L_x_5:
[----:B------:R-:W-:-:S08]  /*0ce0*/  NOP ;  /* 0x0000000000007918 */ /* 0x000fd00000000000 */
[----:B------:R-:W0:Y:S02]  /*0cf0*/  USETMAXREG.TRY_ALLOC.CTAPOOL UP0, 0xe8 ;  /* 0x000000e8000079c8 */ /* 0x000e240008000600 */
[----:B0-----:R-:W-:-:S13]  /*0d00*/  PLOP3.LUT P0, PT, PT, PT, UP0, 0x80, 0x0 ;  /* 0x000000000000781c */ /* 0x001fda0003f0f008 */
[----:B------:R-:W-:Y:S05]  /*0d10*/  @!P0 BRA `(.L_x_5) ;  /* 0xfffffffc00f08947 */ /* 0x000fea000383ffff */
[----:B------:R-:W-:Y:S01]  /*0d20*/  ULDC.64 UR4, c[0x0][0x598] ;  /* 0x0001660000047ab9 */ /* 0x000fe20000000a00 */
[----:B------:R-:W-:Y:S01]  /*0d30*/  ULDC.64 UR16, c[0x0][0x208] ;  /* 0x0000820000107ab9 */ /* 0x000fe20000000a00 */
[----:B------:R-:W-:-:S04]  /*0d40*/  ISETP.NE.U32.AND P0, PT, RZ, UR4, PT ;  /* 0x00000004ff007c0c */ /* 0x000fc8000bf05070 */
[----:B------:R-:W-:-:S13]  /*0d50*/  ISETP.NE.AND.EX P0, PT, RZ, UR5, PT, P0 ;  /* 0x00000005ff007c0c */ /* 0x000fda000bf05300 */
[----:B------:R-:W-:Y:S05]  /*0d60*/  @!P0 BRA `(.L_x_8) ;  /* 0x00000000001c8947 */ /* 0x000fea0003800000 */
[----:B------:R-:W0:Y:S02]  /*0d70*/  LDC.64 R8, c[0x0][0x598] ;  /* 0x00016600ff087b82 */ /* 0x000e240000000a00 */
[----:B0-----:R-:W2:Y:S02]  /*0d80*/  LDG.E.64 R8, desc[UR16][R8.64] ;  /* 0x0000001008087981 */ /* 0x001ea4000c1e1b00 */
[----:B--2---:R-:W-:-:S04]  /*0d90*/  ISETP.NE.U32.AND P0, PT, R8, RZ, PT ;  /* 0x000000ff0800720c */ /* 0x004fc80003f05070 */
[----:B------:R-:W-:-:S13]  /*0da0*/  ISETP.NE.AND.EX P0, PT, R9, RZ, PT, P0 ;  /* 0x000000ff0900720c */ /* 0x000fda0003f05300 */
[----:B------:R-:W-:Y:S05]  /*0db0*/  @!P0 BRA `(.L_x_8) ;  /* 0x0000000000088947 */ /* 0x000fea0003800000 */
[----:B------:R0:W5:Y:S01]  /*0dc0*/  LD.E R14, desc[UR16][R8.64] ;  /* 0x00000010080e7980 */ /* 0x000162000c101900 */
[----:B------:R-:W-:Y:S05]  /*0dd0*/  BRA `(.L_x_9) ;  /* 0x0000000000207947 */ /* 0x000fea0003800000 */
.L_x_8:
[----:B------:R-:W-:Y:S02]  /*0de0*/  ULDC.64 UR4, c[0x0][0x588] ;  /* 0x0001620000047ab9 */ /* 0x000fe40000000a00 */
[----:B------:R-:W-:-:S04]  /*0df0*/  ISETP.NE.U32.AND P0, PT, RZ, UR4, PT ;  /* 0x00000004ff007c0c */ /* 0x000fc8000bf05070 */
[----:B------:R-:W-:-:S13]  /*0e00*/  ISETP.NE.AND.EX P0, PT, RZ, UR5, PT, P0 ;  /* 0x00000005ff007c0c */ /* 0x000fda000bf05300 */
[----:B------:R-:W-:Y:S05]  /*0e10*/  @!P0 BRA `(.L_x_10) ;  /* 0x00000000000c8947 */ /* 0x000fea0003800000 */
[----:B------:R-:W0:Y:S02]  /*0e20*/  LDC.64 R14, c[0x0][0x588] ;  /* 0x00016200ff0e7b82 */ /* 0x000e240000000a00 */
[----:B0-----:R1:W5:Y:S01]  /*0e30*/  LDG.E R14, desc[UR16][R14.64] ;  /* 0x000000100e0e7981 */ /* 0x001362000c1e1900 */
[----:B------:R-:W-:Y:S05]  /*0e40*/  BRA `(.L_x_9) ;  /* 0x0000000000047947 */ /* 0x000fea0003800000 */
.L_x_10:
[----:B------:R-:W2:Y:S02]  /*0e50*/  LDC R14, c[0x0][0x580] ;  /* 0x00016000ff0e7b82 */ /* 0x000ea40000000800 */
.L_x_9:
[----:B------:R-:W-:Y:S02]  /*0e60*/  ULDC.64 UR4, c[0x0][0x5a0] ;  /* 0x0001680000047ab9 */ /* 0x000fe40000000a00 */
[----:B------:R-:W-:-:S04]  /*0e70*/  ISETP.NE.U32.AND P0, PT, RZ, UR4, PT ;  /* 0x00000004ff007c0c */ /* 0x000fc8000bf05070 */
[----:B------:R-:W-:-:S13]  /*0e80*/  ISETP.NE.AND.EX P0, PT, RZ, UR5, PT, P0 ;  /* 0x00000005ff007c0c */ /* 0x000fda000bf05300 */
[----:B------:R-:W-:Y:S05]  /*0e90*/  @!P0 BRA `(.L_x_11) ;  /* 0x00000000001c8947 */ /* 0x000fea0003800000 */
[----:B0-----:R-:W0:Y:S02]  /*0ea0*/  LDC.64 R8, c[0x0][0x5a0] ;  /* 0x00016800ff087b82 */ /* 0x001e240000000a00 */
[----:B0-----:R-:W3:Y:S02]  /*0eb0*/  LDG.E.64 R8, desc[UR16][R8.64] ;  /* 0x0000001008087981 */ /* 0x001ee4000c1e1b00 */
[----:B---3--:R-:W-:-:S04]  /*0ec0*/  ISETP.NE.U32.AND P0, PT, R8, RZ, PT ;  /* 0x000000ff0800720c */ /* 0x008fc80003f05070 */
[----:B------:R-:W-:-:S13]  /*0ed0*/  ISETP.NE.AND.EX P0, PT, R9, RZ, PT, P0 ;  /* 0x000000ff0900720c */ /* 0x000fda0003f05300 */
[----:B------:R-:W-:Y:S05]  /*0ee0*/  @!P0 BRA `(.L_x_11) ;  /* 0x0000000000088947 */ /* 0x000fea0003800000 */
[----:B-1----:R0:W5:Y:S01]  /*0ef0*/  LD.E R15, desc[UR16][R8.64] ;  /* 0x00000010080f7980 */ /* 0x002162000c101900 */
[----:B------:R-:W-:Y:S05]  /*0f00*/  BRA `(.L_x_12) ;  /* 0x0000000000207947 */ /* 0x000fea0003800000 */
.L_x_11:
[----:B------:R-:W-:Y:S02]  /*0f10*/  ULDC.64 UR4, c[0x0][0x590] ;  /* 0x0001640000047ab9 */ /* 0x000fe40000000a00 */
[----:B------:R-:W-:-:S04]  /*0f20*/  ISETP.NE.U32.AND P0, PT, RZ, UR4, PT ;  /* 0x00000004ff007c0c */ /* 0x000fc8000bf05070 */
[----:B------:R-:W-:-:S13]  /*0f30*/  ISETP.NE.AND.EX P0, PT, RZ, UR5, PT, P0 ;  /* 0x00000005ff007c0c */ /* 0x000fda000bf05300 */
[----:B------:R-:W-:Y:S05]  /*0f40*/  @!P0 BRA `(.L_x_13) ;  /* 0x00000000000c8947 */ /* 0x000fea0003800000 */
[----:B0-----:R-:W1:Y:S02]  /*0f50*/  LDC.64 R8, c[0x0][0x590] ;  /* 0x00016400ff087b82 */ /* 0x001e640000000a00 */
[----:B-1----:R1:W5:Y:S01]  /*0f60*/  LDG.E R15, desc[UR16][R8.64] ;  /* 0x00000010080f7981 */ /* 0x002362000c1e1900 */
[----:B------:R-:W-:Y:S05]  /*0f70*/  BRA `(.L_x_12) ;  /* 0x0000000000047947 */ /* 0x000fea0003800000 */
.L_x_13:
[----:B-1----:R-:W3:Y:S02]  /*0f80*/  LDC R15, c[0x0][0x584] ;  /* 0x00016100ff0f7b82 */ /* 0x002ee40000000800 */
.L_x_12:
[----:B------:R-:W-:-:S13]  /*0f90*/  LOP3.LUT P0, RZ, R11, 0xff, RZ, 0xc0, !PT ;  /* 0x000000ff0bff7812 */ /* 0x000fda000780c0ff */
[----:B------:R-:W-:Y:S05]  /*0fa0*/  @!P0 EXIT ;  /* 0x000000000000894d */ /* 0x000fea0003800000 */
[----:B------:R-:W-:Y:S01]  /*0fb0*/  ULDC UR4, c[0x0][0x28c] ;  /* 0x0000a30000047ab9 */ /* 0x000fe20000000800 */
[----:B------:R-:W-:Y:S01]  /*0fc0*/  LOP3.LUT R208, R4, 0x1, RZ, 0xfc, !PT ;  /* 0x0000000104d07812 */ /* 0x000fe200078efcff */
[----:B------:R-:W-:-:S04]  /*0fd0*/  UIADD3 UR4, UR4, 0x3f, URZ ;  /* 0x0000003f04047890 */ /* 0x000fc8000fffe03f */
[----:B------:R-:W-:-:S04]  /*0fe0*/  USHF.R.S32.HI UR5, URZ, 0x1f, UR4 ;  /* 0x0000001f3f057899 */ /* 0x000fc80008011404 */
[----:B------:R-:W-:-:S03]  /*0ff0*/  ULEA.HI UR5, UR5, UR4, URZ, 0x6 ;  /* 0x0000000405057291 */ /* 0x000fc6000f8f303f */
[----:B------:R-:W-:Y:S01]  /*1000*/  UMOV UR4, URZ ;  /* 0x0000003f00047c82 */ /* 0x000fe20008000000 */
[----:B------:R-:W-:-:S03]  /*1010*/  USHF.R.S32.HI UR9, URZ, 0x6, UR5 ;  /* 0x000000063f097899 */ /* 0x000fc60008011405 */
[----:B------:R-:W-:-:S09]  /*1020*/  UMOV UR5, URZ ;  /* 0x0000003f00057c82 */ /* 0x000fd20008000000 */
.L_x_230:
[----:B01----:R-:W-:Y:S01]  /*1030*/  LOP3.LUT R8, R0, 0x80, RZ, 0xc0, !PT ;  /* 0x0000008000087812 */ /* 0x003fe200078ec0ff */
[----:B------:R-:W0:Y:S01]  /*1040*/  S2UR UR13, SR_CgaCtaId ;  /* 0x00000000000d79c3 */ /* 0x000e220000008800 */
[----:B------:R-:W-:Y:S01]  /*1050*/  UMOV UR12, 0x400 ;  /* 0x00000400000c7882 */ /* 0x000fe20000000000 */
[----:B------:R-:W-:Y:S01]  /*1060*/  UMOV UR6, URZ ;  /* 0x0000003f00067c82 */ /* 0x000fe20008000000 */
[----:B------:R-:W-:Y:S01]  /*1070*/  SHF.R.U32.HI R8, RZ, 0x7, R8 ;  /* 0x00000007ff087819 */ /* 0x000fe20000011608 */
[----:B------:R-:W-:Y:S01]  /*1080*/  UMOV UR7, URZ ;  /* 0x0000003f00077c82 */ /* 0x000fe20008000000 */
[----:B------:R-:W-:Y:S01]  /*1090*/  UMOV UR18, UR5 ;  /* 0x0000000500127c82 */ /* 0x000fe20008000000 */
[----:B------:R-:W-:Y:S02]  /*10a0*/  CS2R R16, SRZ ;  /* 0x0000000000107805 */ /* 0x000fe4000001ff00 */
[----:B------:R-:W-:Y:S01]  /*10b0*/  CS2R R18, SRZ ;  /* 0x0000000000127805 */ /* 0x000fe2000001ff00 */
[----:B------:R-:W1:Y:S01]  /*10c0*/  LDC R9, c[0x0][0x28c] ;  /* 0x0000a300ff097b82 */ /* 0x000e620000000800 */
[----:B----4-:R-:W4:Y:S01]  /*10d0*/  SHFL.IDX PT, R8, R8, RZ, 0x1f ;  /* 0x00001fff08087589 */ /* 0x010f2200000e0000 */
[----:B------:R-:W-:-:S02]  /*10e0*/  CS2R R20, SRZ ;  /* 0x0000000000147805 */ /* 0x000fc4000001ff00 */
[----:B------:R-:W-:Y:S02]  /*10f0*/  CS2R R22, SRZ ;  /* 0x0000000000167805 */ /* 0x000fe4000001ff00 */
[----:B------:R-:W-:Y:S02]  /*1100*/  CS2R R120, SRZ ;  /* 0x0000000000787805 */ /* 0x000fe4000001ff00 */
[----:B------:R-:W-:Y:S02]  /*1110*/  CS2R R122, SRZ ;  /* 0x00000000007a7805 */ /* 0x000fe4000001ff00 */
[----:B------:R-:W-:Y:S02]  /*1120*/  CS2R R124, SRZ ;  /* 0x00000000007c7805 */ /* 0x000fe4000001ff00 */
[----:B------:R-:W-:Y:S02]  /*1130*/  CS2R R126, SRZ ;  /* 0x00000000007e7805 */ /* 0x000fe4000001ff00 */
        /* <DEDUP_REMOVED lines=16> */
[----:B-1----:R-:W-:Y:S02]  /*1240*/  ISETP.GE.AND P0, PT, R9, 0x1, PT ;  /* 0x000000010900780c */ /* 0x002fe40003f06270 */
[----:B------:R-:W-:Y:S02]  /*1250*/  CS2R R160, SRZ ;  /* 0x0000000000a07805 */ /* 0x000fe4000001ff00 */
[----:B----4-:R-:W-:-:S02]  /*1260*/  R2UR UR8, R8 ;  /* 0x00000000080872ca */ /* 0x010fc400000e0000 */
        /* <DEDUP_REMOVED lines=11> */
[----:B------:R-:W-:Y:S01]  /*1320*/  CS2R R184, SRZ ;  /* 0x0000000000b87805 */ /* 0x000fe2000001ff00 */
[----:B------:R-:W-:Y:S01]  /*1330*/  ULEA.HI UR10, UR8, UR8, URZ, 0x1 ;  /* 0x00000008080a7291 */ /* 0x000fe2000f8f083f */
[----:B------:R-:W-:-:S02]  /*1340*/  CS2R R186, SRZ ;  /* 0x0000000000ba7805 */ /* 0x000fc4000001ff00 */
[----:B------:R-:W-:Y:S02]  /*1350*/  CS2R R188, SRZ ;  /* 0x0000000000bc7805 */ /* 0x000fe4000001ff00 */
[----:B------:R-:W-:Y:S01]  /*1360*/  CS2R R190, SRZ ;  /* 0x0000000000be7805 */ /* 0x000fe2000001ff00 */
[----:B------:R-:W-:Y:S01]  /*1370*/  ULOP3.LUT UR11, UR10, 0xffffe, URZ, 0xc0, !UPT ;  /* 0x000ffffe0a0b7892 */ /* 0x000fe2000f8ec03f */
[----:B------:R-:W-:Y:S01]  /*1380*/  CS2R R192, SRZ ;  /* 0x0000000000c07805 */ /* 0x000fe2000001ff00 */
[----:B0-----:R-:W-:Y:S01]  /*1390*/  ULEA UR10, UR13, UR12, 0x18 ;  /* 0x0000000c0d0a7291 */ /* 0x001fe2000f8ec03f */
[----:B------:R-:W-:Y:S01]  /*13a0*/  CS2R R194, SRZ ;  /* 0x0000000000c27805 */ /* 0x000fe2000001ff00 */
[----:B------:R-:W-:Y:S01]  /*13b0*/  UIADD3 UR11, UR8, -UR11, URZ ;  /* 0x8000000b080b7290 */ /* 0x000fe2000fffe03f */
[----:B------:R-:W-:Y:S02]  /*13c0*/  CS2R R196, SRZ ;  /* 0x0000000000c47805 */ /* 0x000fe4000001ff00 */
[----:B------:R-:W-:Y:S01]  /*13d0*/  CS2R R198, SRZ ;  /* 0x0000000000c67805 */ /* 0x000fe2000001ff00 */
[----:B------:R-:W-:Y:S01]  /*13e0*/  UMOV UR8, URZ ;  /* 0x0000003f00087c82 */ /* 0x000fe20008000000 */
[----:B------:R-:W-:Y:S01]  /*13f0*/  ULEA UR11, UR11, UR10, 0xc ;  /* 0x0000000a0b0b7291 */ /* 0x000fe2000f8e603f */
[----:B------:R-:W-:-:S02]  /*1400*/  CS2R R200, SRZ ;  /* 0x0000000000c87805 */ /* 0x000fc4000001ff00 */
[----:B------:R-:W-:Y:S02]  /*1410*/  CS2R R202, SRZ ;  /* 0x0000000000ca7805 */ /* 0x000fe4000001ff00 */
[----:B------:R-:W-:Y:S01]  /*1420*/  CS2R R204, SRZ ;  /* 0x0000000000cc7805 */ /* 0x000fe2000001ff00 */
[----:B------:R-:W-:Y:S01]  /*1430*/  UIADD3 UR11, UR11, 0x180, URZ ;  /* 0x000001800b0b7890 */ /* 0x000fe2000fffe03f */
[----:B------:R-:W-:Y:S01]  /*1440*/  CS2R R206, SRZ ;  /* 0x0000000000ce7805 */ /* 0x000fe2000001ff00 */
[----:B------:R-:W-:Y:S01]  /*1450*/  IMAD.U32 R11, RZ, RZ, UR4 ;  /* 0x00000004ff0b7e24 */ /* 0x000fe2000f8e00ff */
[----:B------:R-:W-:Y:S01]  /*1460*/  CS2R R24, SRZ ;  /* 0x0000000000187805 */ /* 0x000fe2000001ff00 */
[----:B------:R-:W-:Y:S01]  /*1470*/  USHF.R.U32.HI UR11, URZ, 0x4, UR11 ;  /* 0x000000043f0b7899 */ /* 0x000fe2000801160b */
[----:B------:R-:W-:Y:S02]  /*1480*/  CS2R R26, SRZ ;  /* 0x00000000001a7805 */ /* 0x000fe4000001ff00 */
[----:B------:R-:W-:-:S02]  /*1490*/  CS2R R28, SRZ ;  /* 0x00000000001c7805 */ /* 0x000fc4000001ff00 */
[----:B------:R-:W-:Y:S01]  /*14a0*/  CS2R R30, SRZ ;  /* 0x00000000001e7805 */ /* 0x000fe2000001ff00 */
[----:B------:R-:W-:Y:S01]  /*14b0*/  ULOP3.LUT UR11, UR11, 0x3fff, URZ, 0xc0, !UPT ;  /* 0x00003fff0b0b7892 */ /* 0x000fe2000f8ec03f */
        /* <DEDUP_REMOVED lines=43> */
[----:B------:R-:W-:Y:S01]  /*1770*/  CS2R R118, SRZ ;  /* 0x0000000000767805 */ /* 0x000fe2000001ff00 */
[----:B------:R-:W-:Y:S06]  /*1780*/  @!P0 BRA `(.L_x_14) ;  /* 0x0000000800ec8947 */ /* 0x000fec0003800000 */
[----:B------:R-:W-:-:S13]  /*1790*/  ISETP.NE.AND P1, PT, R208, 0x3, PT ;  /* 0x00000003d000780c */ /* 0x000fda0003f25270 */
[----:B------:R-:W-:Y:S05]  /*17a0*/  @!P1 BRA `(.L_x_15) ;  /* 0x0000000000049947 */ /* 0x000fea0003800000 */
[----:B------:R-:W-:Y:S01]  /*17b0*/  BPT.TRAP 0x1 ;  /* 0x000000040000795c */ /* 0x000fe20000300000 */
.L_x_15:
[----:B------:R-:W-:Y:S01]  /*17c0*/  ULEA UR6, UR5, UR10, 0x3 ;  /* 0x0000000a05067291 */ /* 0x000fe2000f8e183f */
[----:B------:R-:W-:-:S05]  /*17d0*/  IMAD.U32 R8, RZ, RZ, UR4 ;  /* 0x00000004ff087e24 */ /* 0x000fca000f8e00ff */
[----:B------:R-:W-:-:S04]  /*17e0*/  SHF.L.U32 R8, R8, 0x1f, RZ ;  /* 0x0000001f08087819 */ /* 0x000fc800000006ff */
[----:B------:R0:W1:Y:S01]  /*17f0*/  SYNCS.PHASECHK.TRANS64.TRYWAIT P0, [UR6], R8 ;  /* 0x00000008ff0075a7 */ /* 0x0000620008000146 */
[----:B------:R-:W-:Y:S05]  /*1800*/  @!P1 BRA `(.L_x_16) ;  /* 0x0000000000049947 */ /* 0x000fea0003800000 */
[----:B------:R-:W-:Y:S01]  /*1810*/  BPT.TRAP 0x1 ;  /* 0x000000040000795c */ /* 0x000fe20000300000 */
.L_x_16:
[----:B-1----:R-:W-:Y:S05]  /*1820*/  @P0 BRA `(.L_x_17) ;  /* 0x0000000000080947 */ /* 0x002fea0003800000 */
[----:B------:R-:W1:Y:S02]  /*1830*/  SYNCS.PHASECHK.TRANS64.TRYWAIT P0, [UR6], R8 ;  /* 0x00000008ff0075a7 */ /* 0x000e640008000146 */
[----:B-1----:R-:W-:Y:S05]  /*1840*/  @!P0 BRA `(.L_x_18) ;  /* 0x000000a8003c8947 */ /* 0x002fea0003800000 */
.L_x_17:
[----:B------:R-:W-:Y:S01]  /*1850*/  UIADD3 UR6, UR10, 0x16180, URZ ;  /* 0x000161800a067890 */ /* 0x000fe2000fffe03f */
[----:B------:R-:W-:Y:S01]  /*1860*/  WARPGROUP.ARRIVE ;  /* 0x00000000000079c5 */ /* 0x000fe20000000000 */
[----:B------:R-:W-:Y:S01]  /*1870*/  ULOP3.LUT UR12, UR11, 0x10000, URZ, 0xfc, !UPT ;  /* 0x000100000b0c7892 */ /* 0x000fe2000f8efc3f */
[----:B------:R-:W-:Y:S01]  /*1880*/  CS2R R16, SRZ ;  /* 0x0000000000107805 */ /* 0x000fe2000001ff00 */
[----:B------:R-:W-:Y:S01]  /*1890*/  USHF.R.U32.HI UR6, URZ, 0x4, UR6 ;  /* 0x000000043f067899 */ /* 0x000fe20008011606 */
[----:B------:R-:W-:Y:S01]  /*18a0*/  CS2R R18, SRZ ;  /* 0x0000000000127805 */ /* 0x000fe2000001ff00 */
[----:B------:R-:W-:Y:S01]  /*18b0*/  ULEA UR12, UR5, UR12, 0x9 ;  /* 0x0000000c050c7291 */ /* 0x000fe2000f8e483f */
[----:B------:R-:W-:Y:S01]  /*18c0*/  CS2R R20, SRZ ;  /* 0x0000000000147805 */ /* 0x000fe2000001ff00 */
[----:B------:R-:W-:Y:S01]  /*18d0*/  ULOP3.LUT UR6, UR6, 0x3fff, URZ, 0xc0, !UPT ;  /* 0x00003fff06067892 */ /* 0x000fe2000f8ec03f */
[----:B------:R-:W-:Y:S01]  /*18e0*/  CS2R R22, SRZ ;  /* 0x0000000000167805 */ /* 0x000fe2000001ff00 */
[----:B------:R-:W-:Y:S01]  /*18f0*/  UMOV UR13, 0x80000020 ;  /* 0x80000020000d7882 */ /* 0x000fe20000000000 */
[----:B------:R-:W-:Y:S01]  /*1900*/  UMOV UR15, 0x80000020 ;  /* 0x80000020000f7882 */ /* 0x000fe20000000000 */
[----:B------:R-:W-:Y:S01]  /*1910*/  ULOP3.LUT UR6, UR6, 0x10000, URZ, 0xfc, !UPT ;  /* 0x0001000006067892 */ /* 0x000fe2000f8efc3f */
[----:B------:R-:W-:Y:S01]  /*1920*/  CS2R R120, SRZ ;  /* 0x0000000000787805 */ /* 0x000fe2000001ff00 */
[----:B------:R-:W-:Y:S01]  /*1930*/  ULDC UR7, c[0x0][0x50c] ;  /* 0x0001430000077ab9 */ /* 0x000fe20000000800 */
[----:B------:R-:W-:Y:S01]  /*1940*/  CS2R R122, SRZ ;  /* 0x00000000007a7805 */ /* 0x000fe2000001ff00 */
[----:B------:R-:W-:Y:S01]  /*1950*/  UIMAD UR14, UR5, 0x300, UR6 ;  /* 0x00000300050e78a4 */ /* 0x000fe2000f8e0206 */
[----:B------:R-:W-:Y:S01]  /*1960*/  CS2R R124, SRZ ;  /* 0x00000000007c7805 */ /* 0x000fe2000001ff00 */
[----:B------:R-:W-:Y:S01]  /*1970*/  UISETP.NE.AND UP0, UPT, UR7, 0x2, UPT ;  /* 0x000000020700788c */ /* 0x000fe2000bf05270 */
[----:B------:R-:W-:Y:S01]  /*1980*/  CS2R R126, SRZ ;  /* 0x00000000007e7805 */ /* 0x000fe2000001ff00 */
[----:B------:R-:W-:Y:S01]  /*1990*/  UMOV UR6, 0x2 ;  /* 0x0000000200067882 */ /* 0x000fe20000000000 */
[----:B------:R-:W-:Y:S01]  /*19a0*/  CS2R R128, SRZ ;  /* 0x0000000000807805 */ /* 0x000fe2000001ff00 */
[----:B------:R-:W-:Y:S01]  /*19b0*/  USEL UR7, URZ, 0x1, UP0 ;  /* 0x000000013f077887 */ /* 0x000fe20008000000 */
[----:B------:R-:W-:-:S02]  /*19c0*/  CS2R R130, SRZ ;  /* 0x0000000000827805 */ /* 0x000fc4000001ff00 */
[----:B------:R-:W-:Y:S01]  /*19d0*/  CS2R R132, SRZ ;  /* 0x0000000000847805 */ /* 0x000fe2000001ff00 */
[----:B------:R-:W-:Y:S01]  /*19e0*/  QGMMA.64x192x32.F32.E4M3.E4M3 R24, gdesc[UR12], RZ, !UPT ;  /* 0x02e000000c1879f3 */ /* 0x000fe2000c7008ff */
[----:B------:R-:W-:Y:S01]  /*19f0*/  UIADD3 UR12, UR12, 0x2, URZ ;  /* 0x000000020c0c7890 */ /* 0x000fe2000fffe03f */
[----:B------:R-:W-:Y:S02]  /*1a00*/  CS2R R134, SRZ ;  /* 0x0000000000867805 */ /* 0x000fe4000001ff00 */
[----:B------:R-:W-:Y:S01]  /*1a10*/  ISETP.NE.AND P0, PT, RZ, UR7, PT ;  /* 0x00000007ff007c0c */ /* 0x000fe2000bf05270 */
[----:B------:R-:W-:Y:S01]  /*1a20*/  UIADD3 UR14, UR14, 0x2, URZ ;  /* 0x000000020e0e7890 */ /* 0x000fe2000fffe03f */
[----:B------:R-:W-:Y:S01]  /*1a30*/  CS2R R136, SRZ ;  /* 0x0000000000887805 */ /* 0x000fe2000001ff00 */
[----:B------:R-:W-:Y:S01]  /*1a40*/  UMOV UR13, 0x80000020 ;  /* 0x80000020000d7882 */ /* 0x000fe20000000000 */
[----:B------:R-:W-:Y:S01]  /*1a50*/  UMOV UR15, 0x80000020 ;  /* 0x80000020000f7882 */ /* 0x000fe20000000000 */
        /* <DEDUP_REMOVED lines=34> */
[----:B------:R-:W-:Y:S01]  /*1c80*/  CS2R R206, SRZ ;  /* 0x0000000000ce7805 */ /* 0x000fe2000001ff00 */
[----:B------:R-:W-:Y:S01]  /*1c90*/  QGMMA.64x192x32.F32.E4M3.E4M3 R24, gdesc[UR12], R24, gsb0 ;  /* 0x02e000000c1879f3 */ /* 0x000fe20008000818 */
[----:B------:R-:W-:Y:S05]  /*1ca0*/  @!P0 BRA `(.L_x_19) ;  /* 0x0000000400888947 */ /* 0x000fea0003800000 */
[----:B------:R-:W-:Y:S02]  /*1cb0*/  WARPGROUP.DEPBAR.LE gsb0, 0x0 ;  /* 0x00008000000079c5 */ /* 0x000fe40000010000 */
[----:B------:R-:W-:-:S01]  /*1cc0*/  FADD R207, RZ, R24 ;  /* 0x00000018ffcf7221 */ /* 0x000fc20000000000 */
[----:B------:R-:W-:Y:S01]  /*1cd0*/  FADD R206, RZ, R25 ;  /* 0x00000019ffce7221 */ /* 0x000fe20000000000 */
        /* <DEDUP_REMOVED lines=94> */
[----:B------:R-:W-:-:S06]  /*22c0*/  UMOV UR6, URZ ;  /* 0x0000003f00067c82 */ /* 0x000fcc0008000000 */
.L_x_19:
[----:B------:R-:W-:-:S04]  /*22d0*/  UIADD3 UR18, UR5, 0x1, URZ ;  /* 0x0000000105127890 */ /* 0x000fc8000fffe03f */
[----:B------:R-:W-:-:S04]  /*22e0*/  UISETP.NE.AND UP0, UPT, UR18, 0xb, UPT ;  /* 0x0000000b1200788c */ /* 0x000fc8000bf05270 */
[----:B------:R-:W-:Y:S02]  /*22f0*/  USEL UR8, URZ, 0x1, UP0 ;  /* 0x000000013f087887 */ /* 0x000fe40008000000 */
[----:B------:R-:W-:Y:S02]  /*2300*/  USEL UR18, UR18, URZ, UP0 ;  /* 0x0000003f12127287 */ /* 0x000fe40008000000 */
[----:B------:R-:W-:-:S06]  /*2310*/  ULOP3.LUT UR8, UR4, UR8, URZ, 0x3c, !UPT ;  /* 0x0000000804087292 */ /* 0x000fcc000f8e3c3f */
[----:B------:R-:W-:Y:S01]  /*2320*/  IMAD.U32 R11, RZ, RZ, UR8 ;  /* 0x00000008ff0b7e24 */ /* 0x000fe2000f8e00ff */
[----:B------:R-:W-:-:S06]  /*2330*/  UMOV UR8, 0x1 ;  /* 0x0000000100087882 */ /* 0x000fcc0000000000 */
.L_x_14:
[----:B------:R-:W-:-:S04]  /*2340*/  UISETP.LT.AND UP0, UPT, UR9, 0x1, UPT ;  /* 0x000000010900788c */ /* 0x000fc8000bf01270 */
[----:B------:R-:W-:-:S04]  /*2350*/  USEL UR12, UR9, 0x1, UP0 ;  /* 0x00000001090c7887 */ /* 0x000fc80008000000 */
[----:B------:R-:W-:-:S04]  /*2360*/  UIADD3 UR12, UR9, -UR12, URZ ;  /* 0x8000000c090c7290 */ /* 0x000fc8000fffe03f */
[----:B------:R-:W-:-:S06]  /*2370*/  UISETP.GE.AND UP0, UPT, UR12, 0x1, UPT ;  /* 0x000000010c00788c */ /* 0x000fcc000bf06270 */
[----:B------:R-:W-:-:S13]  /*2380*/  PLOP3.LUT P0, PT, PT, PT, UP0, 0x80, 0x0 ;  /* 0x000000000000781c */ /* 0x000fda0003f0f008 */
[----:B------:R-:W-:Y:S05]  /*2390*/  @!P0 BRA `(.L_x_20) ;  /* 0x0000000800848947 */ /* 0x000fea0003800000 */
[----:B01----:R-:W-:Y:S01]  /*23a0*/  IMAD.U32 R8, RZ, RZ, UR12 ;  /* 0x0000000cff087e24 */ /* 0x003fe2000f8e00ff */
[----:B------:R-:W-:Y:S01]  /*23b0*/  UMOV UR19, UR5 ;  /* 0x0000000500137c82 */ /* 0x000fe20008000000 */
[----:B------:R-:W-:-:S05]  /*23c0*/  ULDC UR20, c[0x0][0x50c] ;  /* 0x0001430000147ab9 */ /* 0x000fca0000000800 */
.L_x_28:
[----:B------:R-:W-:-:S13]  /*23d0*/  ISETP.NE.AND P1, PT, R208, 0x3, PT ;  /* 0x00000003d000780c */ /* 0x000fda0003f25270 */
[----:B01----:R-:W-:Y:S05]  /*23e0*/  @!P1 BRA `(.L_x_21) ;  /* 0x0000000000049947 */ /* 0x003fea0003800000 */
[----:B------:R-:W-:Y:S01]  /*23f0*/  BPT.TRAP 0x1 ;  /* 0x000000040000795c */ /* 0x000fe20000300000 */
.L_x_21:
[----:B------:R-:W0:Y:S01]  /*2400*/  S2UR UR12, SR_CgaCtaId ;  /* 0x00000000000c79c3 */ /* 0x000e220000008800 */
[----:B------:R-:W-:Y:S01]  /*2410*/  UMOV UR10, 0x400 ;  /* 0x00000400000a7882 */ /* 0x000fe20000000000 */
[----:B------:R-:W-:Y:S01]  /*2420*/  SHF.L.U32 R9, R11, 0x1f, RZ ;  /* 0x0000001f0b097819 */ /* 0x000fe200000006ff */
[----:B0-----:R-:W-:-:S04]  /*2430*/  ULEA UR10, UR12, UR10, 0x18 ;  /* 0x0000000a0c0a7291 */ /* 0x001fc8000f8ec03f */
[----:B------:R-:W-:-:S09]  /*2440*/  ULEA UR12, UR18, UR10, 0x3 ;  /* 0x0000000a120c7291 */ /* 0x000fd2000f8e183f */
[----:B------:R0:W1:Y:S01]  /*2450*/  SYNCS.PHASECHK.TRANS64.TRYWAIT P0, [UR12], R9 ;  /* 0x00000009ff0075a7 */ /* 0x000062000800014c */
[----:B------:R-:W-:Y:S05]  /*2460*/  @!P1 BRA `(.L_x_22) ;  /* 0x0000000000049947 */ /* 0x000fea0003800000 */
[----:B------:R-:W-:Y:S01]  /*2470*/  BPT.TRAP 0x1 ;  /* 0x000000040000795c */ /* 0x000fe20000300000 */
.L_x_22:
[----:B-1----:R-:W-:Y:S05]  /*2480*/  @P0 BRA `(.L_x_23) ;  /* 0x0000000000080947 */ /* 0x002fea0003800000 */
[----:B------:R-:W1:Y:S02]  /*2490*/  SYNCS.PHASECHK.TRANS64.TRYWAIT P0, [UR12], R9 ;  /* 0x00000009ff0075a7 */ /* 0x000e64000800014c */
[----:B-1----:R-:W-:Y:S05]  /*24a0*/  @!P0 BRA `(.L_x_24) ;  /* 0x0000009c003c8947 */ /* 0x002fea0003800000 */
.L_x_23:
[----:B------:R-:W-:Y:S01]  /*24b0*/  UIADD3 UR12, UR10, 0x16180, URZ ;  /* 0x000161800a0c7890 */ /* 0x000fe2000fffe03f */
[----:B------:R-:W-:Y:S01]  /*24c0*/  WARPGROUP.ARRIVE ;  /* 0x00000000000079c5 */ /* 0x000fe20000000000 */
[----:B------:R-:W-:Y:S02]  /*24d0*/  UISETP.NE.AND UP0, UPT, UR7, URZ, UPT ;  /* 0x0000003f0700728c */ /* 0x000fe4000bf05270 */
[----:B------:R-:W-:Y:S02]  /*24e0*/  USHF.R.U32.HI UR12, URZ, 0x4, UR12 ;  /* 0x000000043f0c7899 */ /* 0x000fe4000801160c */
[----:B------:R-:W-:Y:S02]  /*24f0*/  USEL UR8, UR8, URZ, !UP0 ;  /* 0x0000003f08087287 */ /* 0x000fe4000c000000 */
[----:B------:R-:W-:Y:S02]  /*2500*/  ULOP3.LUT UR7, UR12, 0x3fff, URZ, 0xc0, !UPT ;  /* 0x00003fff0c077892 */ /* 0x000fe4000f8ec03f */
[----:B------:R-:W-:-:S02]  /*2510*/  ULOP3.LUT UR12, UR11, 0x10000, URZ, 0xfc, !UPT ;  /* 0x000100000b0c7892 */ /* 0x000fc4000f8efc3f */
[----:B------:R-:W-:Y:S02]  /*2520*/  ULOP3.LUT UR7, UR7, 0x10000, URZ, 0xfc, !UPT ;  /* 0x0001000007077892 */ /* 0x000fe4000f8efc3f */
[----:B------:R-:W-:Y:S02]  /*2530*/  UISETP.NE.U32.AND UP0, UPT, UR8, URZ, UPT ;  /* 0x0000003f0800728c */ /* 0x000fe4000bf05070 */
[----:B------:R-:W-:Y:S02]  /*2540*/  ULEA UR12, UR18, UR12, 0x9 ;  /* 0x0000000c120c7291 */ /* 0x000fe4000f8e483f */
[----:B------:R-:W-:Y:S01]  /*2550*/  UIMAD UR14, UR18, 0x300, UR7 ;  /* 0x00000300120e78a4 */ /* 0x000fe2000f8e0207 */
[----:B------:R-:W-:Y:S01]  /*2560*/  UMOV UR13, 0x80000020 ;  /* 0x80000020000d7882 */ /* 0x000fe20000000000 */
[----:B------:R-:W-:Y:S01]  /*2570*/  UMOV UR15, 0x80000020 ;  /* 0x80000020000f7882 */ /* 0x000fe20000000000 */
[----:B------:R-:W-:-:S06]  /*2580*/  UIADD3 UR6, UR6, 0x2, URZ ;  /* 0x0000000206067890 */ /* 0x000fcc000fffe03f */
[----:B------:R-:W-:Y:S01]  /*2590*/  QGMMA.64x192x32.F32.E4M3.E4M3 R24, gdesc[UR12], R24, UP0 ;  /* 0x02e000000c1879f3 */ /* 0x000fe2000bf00818 */
[----:B------:R-:W-:Y:S02]  /*25a0*/  UIADD3 UR12, UR12, 0x2, URZ ;  /* 0x000000020c0c7890 */ /* 0x000fe4000fffe03f */
[----:B------:R-:W-:Y:S01]  /*25b0*/  UIADD3 UR14, UR14, 0x2, URZ ;  /* 0x000000020e0e7890 */ /* 0x000fe2000fffe03f */
[----:B------:R-:W-:Y:S01]  /*25c0*/  UMOV UR13, 0x80000020 ;  /* 0x80000020000d7882 */ /* 0x000fe20000000000 */
[----:B------:R-:W-:Y:S01]  /*25d0*/  UMOV UR15, 0x80000020 ;  /* 0x80000020000f7882 */ /* 0x000fe20000000000 */
[----:B------:R-:W-:-:S04]  /*25e0*/  UISETP.NE.AND UP0, UPT, UR6, UR20, UPT ;  /* 0x000000140600728c */ /* 0x000fc8000bf05270 */
[----:B------:R-:W-:-:S06]  /*25f0*/  USEL UR7, URZ, 0x1, UP0 ;  /* 0x000000013f077887 */ /* 0x000fcc0008000000 */
[----:B------:R-:W-:-:S04]  /*2600*/  ISETP.NE.AND P0, PT, RZ, UR7, PT ;  /* 0x00000007ff007c0c */ /* 0x000fc8000bf05270 */
[----:B------:R-:W-:Y:S03]  /*2610*/  QGMMA.64x192x32.F32.E4M3.E4M3 R24, gdesc[UR12], R24, gsb0 ;  /* 0x02e000000c1879f3 */ /* 0x000fe60008000818 */
[----:B------:R-:W-:-:S06]  /*2620*/  WARPGROUP.DEPBAR.LE gsb0, 0x1 ;  /* 0x00008000000079c5 */ /* 0x000fcc0000010100 */
[----:B------:R-:W-:Y:S05]  /*2630*/  @!P0 BRA `(.L_x_25) ;  /* 0x0000000400888947 */ /* 0x000fea0003800000 */
[----:B------:R-:W-:Y:S02]  /*2640*/  WARPGROUP.DEPBAR.LE gsb0, 0x0 ;  /* 0x00008000000079c5 */ /* 0x000fe40000010000 */
[----:B------:R-:W-:-:S01]  /*2650*/  FADD R207, R24, R207 ;  /* 0x000000cf18cf7221 */ /* 0x000fc20000000000 */
[----:B------:R-:W-:Y:S01]  /*2660*/  FADD R206, R25, R206 ;  /* 0x000000ce19ce7221 */ /* 0x000fe20000000000 */
        /* <DEDUP_REMOVED lines=94> */
[----:B------:R-:W-:-:S06]  /*2c50*/  UMOV UR6, URZ ;  /* 0x0000003f00067c82 */ /* 0x000fcc0008000000 */
.L_x_25:
[----:B------:R-:W-:Y:S05]  /*2c60*/  @!P1 BRA `(.L_x_26) ;  /* 0x0000000000049947 */ /* 0x000fea0003800000 */
[----:B------:R-:W-:Y:S01]  /*2c70*/  BPT.TRAP 0x1 ;  /* 0x000000040000795c */ /* 0x000fe20000300000 */
.L_x_26:
[----:B------:R-:W-:Y:S01]  /*2c80*/  ULEA UR8, UR19, UR10, 0x3 ;  /* 0x0000000a13087291 */ /* 0x000fe2000f8e183f */
[----:B------:R-:W-:-:S03]  /*2c90*/  ISETP.GT.U32.AND P0, PT, R4, 0x1, PT ;  /* 0x000000010400780c */ /* 0x000fc60003f04070 */
[----:B------:R-:W-:-:S04]  /*2ca0*/  UIADD3 UR8, UR8, 0x58, URZ ;  /* 0x0000005808087890 */ /* 0x000fc8000fffe03f */
[----:B------:R-:W-:-:S09]  /*2cb0*/  UPRMT UR8, URZ, 0x654, UR8 ;  /* 0x000006543f087896 */ /* 0x000fd20008000008 */
[----:B------:R-:W-:Y:S01]  /*2cc0*/  SYNCS.ARRIVE.TRANS64.RED.A1T0 RZ, [UR8], RZ ;  /* 0x000000ffffff79a7 */ /* 0x000fe20008100408 */
[----:B------:R-:W-:Y:S05]  /*2cd0*/  @P0 BRA `(.L_x_27) ;  /* 0x0000000000040947 */ /* 0x000fea0003800000 */
[----:B------:R-:W-:Y:S01]  /*2ce0*/  BPT.TRAP 0x1 ;  /* 0x000000040000795c */ /* 0x000fe20000300000 */
.L_x_27:
[----:B------:R-:W-:Y:S01]  /*2cf0*/  UIADD3 UR18, UR18, 0x1, URZ ;  /* 0x0000000112127890 */ /* 0x000fe2000fffe03f */
[C---:B------:R-:W-:Y:S01]  /*2d00*/  ISETP.GT.AND P0, PT, R8.reuse, 0x1, PT ;  /* 0x000000010800780c */ /* 0x040fe20003f04270 */
[----:B------:R-:W-:Y:S01]  /*2d10*/  UIADD3 UR19, UR19, 0x1, URZ ;  /* 0x0000000113137890 */ /* 0x000fe2000fffe03f */
[----:B------:R-:W-:Y:S01]  /*2d20*/  VIADD R8, R8, 0xffffffff ;  /* 0xffffffff08087836 */ /* 0x000fe20000000000 */
[----:B------:R-:W-:Y:S02]  /*2d30*/  UISETP.NE.AND UP0, UPT, UR18, 0xb, UPT ;  /* 0x0000000b1200788c */ /* 0x000fe4000bf05270 */
[----:B------:R-:W-:Y:S02]  /*2d40*/  UISETP.NE.AND UP1, UPT, UR19, 0xb, UPT ;  /* 0x0000000b1300788c */ /* 0x000fe4000bf25270 */
[----:B------:R-:W-:Y:S02]  /*2d50*/  USEL UR8, URZ, 0x1, UP0 ;  /* 0x000000013f087887 */ /* 0x000fe40008000000 */
[----:B------:R-:W-:-:S02]  /*2d60*/  USEL UR18, UR18, URZ, UP0 ;  /* 0x0000003f12127287 */ /* 0x000fc40008000000 */
[----:B------:R-:W-:Y:S02]  /*2d70*/  USEL UR19, UR19, URZ, UP1 ;  /* 0x0000003f13137287 */ /* 0x000fe40008800000 */
[----:B------:R-:W-:Y:S01]  /*2d80*/  LOP3.LUT R11, R11, UR8, RZ, 0x3c, !PT ;  /* 0x000000080b0b7c12 */ /* 0x000fe2000f8e3cff */
[----:B------:R-:W-:Y:S01]  /*2d90*/  UMOV UR8, 0x1 ;  /* 0x0000000100087882 */ /* 0x000fe20000000000 */
[----:B------:R-:W-:Y:S08]  /*2da0*/  @P0 BRA `(.L_x_28) ;  /* 0xfffffff400880947 */ /* 0x000ff0000383ffff */
.L_x_20:
[----:B------:R-:W-:Y:S01]  /*2db0*/  UISETP.NE.AND UP0, UPT, UR6, URZ, UPT ;  /* 0x0000003f0600728c */ /* 0x000fe2000bf05270 */
[----:B01----:R-:W0:Y:S03]  /*2dc0*/  LDC R8, c[0x0][0x28c] ;  /* 0x0000a300ff087b82 */ /* 0x003e260000000800 */
[----:B------:R-:W-:-:S06]  /*2dd0*/  USEL UR6, URZ, 0x1, !UP0 ;  /* 0x000000013f067887 */ /* 0x000fcc000c000000 */
[----:B------:R-:W-:Y:S02]  /*2de0*/  ISETP.NE.AND P0, PT, RZ, UR6, PT ;  /* 0x00000006ff007c0c */ /* 0x000fe4000bf05270 */
[----:B0-----:R-:W-:-:S11]  /*2df0*/  ISETP.GE.AND P1, PT, R8, 0x1, PT ;  /* 0x000000010800780c */ /* 0x001fd60003f26270 */
[----:B------:R-:W-:Y:S05]  /*2e00*/  @!P0 BRA `(.L_x_29) ;  /* 0x0000000400848947 */ /* 0x000fea0003800000 */
[----:B------:R-:W-:Y:S02]  /*2e10*/  WARPGROUP.DEPBAR.LE gsb0, 0x0 ;  /* 0x00008000000079c5 */ /* 0x000fe40000010000 */
[----:B------:R-:W-:Y:S01]  /*2e20*/  FADD R207, R24, R207 ;  /* 0x000000cf18cf7221 */ /* 0x000fe20000000000 */
        /* <DEDUP_REMOVED lines=94> */
[----:B------:R-:W-:-:S07]  /*3410*/  FADD R16, R16, R119 ;  /* 0x0000007710107221 */ /* 0x000fce0000000000 */
.L_x_29:
[----:B------:R-:W-:Y:S02]  /*3420*/  WARPGROUP.DEPBAR.LE gsb0, 0x0 ;  /* 0x00008000000079c5 */ /* 0x000fe40000010000 */
[----:B------:R-:W-:Y:S05]  /*3430*/  @!P1 BRA `(.L_x_30) ;  /* 0x0000000000409947 */ /* 0x000fea0003800000 */
[----:B------:R-:W-:-:S13]  /*3440*/  ISETP.NE.AND P0, PT, R208, 0x3, PT ;  /* 0x00000003d000780c */ /* 0x000fda0003f05270 */
[----:B------:R-:W-:Y:S05]  /*3450*/  @!P0 BRA `(.L_x_31) ;  /* 0x0000000000048947 */ /* 0x000fea0003800000 */
[----:B------:R-:W-:Y:S01]  /*3460*/  BPT.TRAP 0x1 ;  /* 0x000000040000795c */ /* 0x000fe20000300000 */
.L_x_31:
[----:B------:R-:W-:Y:S01]  /*3470*/  UISETP.LT.AND UP0, UPT, UR9, 0x1, UPT ;  /* 0x000000010900788c */ /* 0x000fe2000bf01270 */
[----:B------:R-:W-:-:S03]  /*3480*/  ISETP.GT.U32.AND P0, PT, R4, 0x1, PT ;  /* 0x000000010400780c */ /* 0x000fc60003f04070 */
[----:B------:R-:W-:-:S04]  /*3490*/  USEL UR8, UR9, 0x1, UP0 ;  /* 0x0000000109087887 */ /* 0x000fc80008000000 */
[----:B------:R-:W-:-:S04]  /*34a0*/  UIADD3 UR8, UR5, UR9, -UR8 ;  /* 0x0000000905087290 */ /* 0x000fc8000fffe808 */
[----:B------:R-:W-:-:S04]  /*34b0*/  UIMAD.WIDE.U32 UR6, UR8, -0x45d1745d, URZ ;  /* 0xba2e8ba3080678a5 */ /* 0x000fc8000f8e003f */
[----:B------:R-:W-:-:S04]  /*34c0*/  USHF.R.U32.HI UR6, URZ, 0x3, UR7 ;  /* 0x000000033f067899 */ /* 0x000fc80008011607 */
[----:B------:R-:W-:-:S04]  /*34d0*/  UIMAD UR8, UR6, -0xb, UR8 ;  /* 0xfffffff5060878a4 */ /* 0x000fc8000f8e0208 */
[----:B------:R-:W-:-:S04]  /*34e0*/  ULEA UR8, UR8, UR10, 0x3 ;  /* 0x0000000a08087291 */ /* 0x000fc8000f8e183f */
[----:B------:R-:W-:-:S04]  /*34f0*/  UIADD3 UR8, UR8, 0x58, URZ ;  /* 0x0000005808087890 */ /* 0x000fc8000fffe03f */
[----:B------:R-:W-:-:S09]  /*3500*/  UPRMT UR8, URZ, 0x654, UR8 ;  /* 0x000006543f087896 */ /* 0x000fd20008000008 */
[----:B------:R-:W-:Y:S01]  /*3510*/  SYNCS.ARRIVE.TRANS64.RED.A1T0 RZ, [UR8], RZ ;  /* 0x000000ffffff79a7 */ /* 0x000fe20008100408 */
[----:B------:R-:W-:Y:S05]  /*3520*/  @P0 BRA `(.L_x_30) ;  /* 0x0000000000040947 */ /* 0x000fea0003800000 */
[----:B------:R-:W-:Y:S01]  /*3530*/  BPT.TRAP 0x1 ;  /* 0x000000040000795c */ /* 0x000fe20000300000 */
.L_x_30:
[----:B------:R-:W0:Y:S01]  /*3540*/  LDC R27, c[0x0][0x288] ;  /* 0x0000a200ff1b7b82 */ /* 0x000e220000000800 */
[--C-:B------:R-:W-:Y:S01]  /*3550*/  SHF.R.U32.HI R8, RZ, 0x2, R0.reuse ;  /* 0x00000002ff087819 */ /* 0x100fe20000011600 */
[----:B------:R-:W-:Y:S01]  /*3560*/  IMAD R25, R7, 0xc0, RZ ;  /* 0x000000c007197824 */ /* 0x000fe200078e02ff */
[----:B------:R-:W-:Y:S01]  /*3570*/  SHF.R.U32.HI R11, RZ, 0x7, R0 ;  /* 0x00000007ff0b7819 */ /* 0x000fe20000011600 */
[----:B------:R-:W-:Y:S01]  /*3580*/  UIADD3 UR5, UR9, UR5, URZ ;  /* 0x0000000509057290 */ /* 0x000fe2000fffe03f */
[----:B------:R-:W-:Y:S01]  /*3590*/  LOP3.LUT R10, R0, 0x60, RZ, 0xc0, !PT ;  /* 0x00000060000a7812 */ /* 0x000fe200078ec0ff */
[----:B------:R-:W-:Y:S01]  /*35a0*/  ULDC UR12, c[0x0][0x284] ;  /* 0x0000a100000c7ab9 */ /* 0x000fe20000000800 */
[----:B------:R-:W-:Y:S01]  /*35b0*/  LOP3.LUT R9, R8, 0x7, RZ, 0xc0, !PT ;  /* 0x0000000708097812 */ /* 0x000fe200078ec0ff */
[----:B------:R-:W-:Y:S01]  /*35c0*/  UISETP.GT.U32.AND UP0, UPT, UR5, 0xa, UPT ;  /* 0x0000000a0500788c */ /* 0x000fe2000bf04070 */
[----:B------:R-:W-:Y:S01]  /*35d0*/  LOP3.LUT R8, R11, 0x1, RZ, 0xc0, !PT ;  /* 0x000000010b087812 */ /* 0x000fe200078ec0ff */
[----:B------:R-:W-:Y:S01]  /*35e0*/  UISETP.GE.U32.AND UP1, UPT, UR9, 0xb, UPT ;  /* 0x0000000b0900788c */ /* 0x000fe2000bf26070 */
[----:B------:R-:W-:Y:S01]  /*35f0*/  SHF.R.U32.HI R12, RZ, 0x1, R10 ;  /* 0x00000001ff0c7819 */ /* 0x000fe2000001160a */
[----:B------:R-:W-:Y:S01]  /*3600*/  UISETP.LT.U32.AND UP0, UPT, UR9, 0xb, UP0 ;  /* 0x0000000b0900788c */ /* 0x000fe20008701070 */
[----:B------:R-:W-:Y:S01]  /*3610*/  LOP3.LUT R10, R0, 0x3, RZ, 0xc0, !PT ;  /* 0x00000003000a7812 */ /* 0x000fe200078ec0ff */
[----:B------:R-:W-:Y:S01]  /*3620*/  IMAD.SHL.U32 R24, R8, 0x40, RZ ;  /* 0x0000004008187824 */ /* 0x000fe200078e00ff */
[----:B------:R-:W-:Y:S01]  /*3630*/  IADD3 R11, RZ, -R12, -R9 ;  /* 0x8000000cff0b7210 */ /* 0x000fe20007ffe809 */
[----:B------:R-:W-:Y:S01]  /*3640*/  ULDC.64 UR10, c[0x0][0x5d0] ;  /* 0x00017400000a7ab9 */ /* 0x000fe20000000a00 */
[----:B------:R-:W-:Y:S01]  /*3650*/  SHF.R.S32.HI R28, RZ, 0x1f, R5 ;  /* 0x0000001fff1c7819 */ /* 0x000fe20000011405 */
[----:B------:R-:W-:Y:S01]  /*3660*/  UIMAD.WIDE.U32 UR6, UR5, -0x45d1745d, URZ ;  /* 0xba2e8ba3050678a5 */ /* 0x000fe2000f8e003f */
[----:B------:R-:W-:Y:S01]  /*3670*/  LOP3.LUT R13, R24, 0x40, R9, 0xe2, !PT ;  /* 0x00000040180d7812 */ /* 0x000fe200078ee209 */
[----:B------:R-:W-:Y:S01]  /*3680*/  IMAD R24, R8, -0x40, R11 ;  /* 0xffffffc008187824 */ /* 0x000fe200078e020b */
[----:B------:R-:W-:Y:S01]  /*3690*/  USEL UR8, URZ, 0x1, !UP0 ;  /* 0x000000013f087887 */ /* 0x000fe2000c000000 */
[----:B------:R-:W-:Y:S01]  /*36a0*/  IMAD.SHL.U32 R8, R0, 0x2, RZ ;  /* 0x0000000200087824 */ /* 0x000fe200078e00ff */
[----:B------:R-:W-:Y:S01]  /*36b0*/  USHF.R.U32.HI UR6, URZ, 0x3, UR7 ;  /* 0x000000033f067899 */ /* 0x000fe20008011607 */
[----:B0-----:R-:W-:Y:S01]  /*36c0*/  IMAD R26, R10, -0x2, R27 ;  /* 0xfffffffe0a1a7824 */ /* 0x001fe200078e021b */
[C---:B------:R-:W-:Y:S01]  /*36d0*/  ISETP.GE.AND P0, PT, R25.reuse, R27, PT ;  /* 0x0000001b1900720c */ /* 0x040fe20003f06270 */
[----:B------:R-:W-:Y:S01]  /*36e0*/  IMAD.SHL.U32 R27, R6, 0x80, RZ ;  /* 0x00000080061b7824 */ /* 0x000fe200078e00ff */
[----:B------:R-:W-:Y:S01]  /*36f0*/  LOP3.LUT R8, R25, 0x6, R8, 0xf8, !PT ;  /* 0x0000000619087812 */ /* 0x000fe200078ef808 */
[----:B------:R-:W-:Y:S01]  /*3700*/  IMAD R10, R28, UR10, RZ ;  /* 0x0000000a1c0a7c24 */ /* 0x000fe2000f8e02ff */
[----:B------:R-:W-:Y:S01]  /*3710*/  ULOP3.LUT UR4, UR4, UR8, URZ, 0x3c, !UPT ;  /* 0x0000000804047292 */ /* 0x000fe2000f8e3c3f */
[----:B------:R-:W-:Y:S01]  /*3720*/  IMAD.WIDE R6, R6, 0x80, RZ ;  /* 0x0000008006067825 */ /* 0x000fe200078e02ff */
[----:B------:R-:W-:Y:S01]  /*3730*/  ISETP.GE.OR P0, PT, R27, UR12, P0 ;  /* 0x0000000c1b007c0c */ /* 0x000fe20008706670 */
[----:B------:R-:W-:Y:S01]  /*3740*/  UIMAD UR5, UR6, -0xb, UR5 ;  /* 0xfffffff5060578a4 */ /* 0x000fe2000f8e0205 */
[----:B------:R-:W-:Y:S01]  /*3750*/  SHF.R.S32.HI R9, RZ, 0x1f, R8 ;  /* 0x0000001fff097819 */ /* 0x000fe20000011408 */
[----:B------:R-:W-:Y:S01]  /*3760*/  IMAD R29, R5, UR11, R10 ;  /* 0x0000000b051d7c24 */ /* 0x000fe2000f8e020a */
[----:B------:R-:W-:Y:S01]  /*3770*/  @UP1 ULOP3.LUT UR4, UR4, 0x1, UR6, 0x78, !UPT ;  /* 0x0000000104041892 */ /* 0x000fe2000f8e7806 */
[----:B------:R-:W-:Y:S01]  /*3780*/  IADD3 R30, -R27, UR12, R24 ;  /* 0x0000000c1b1e7c10 */ /* 0x000fe2000fffe118 */
[----:B------:R-:W-:Y:S01]  /*3790*/  IMAD.IADD R25, R26, 0x1, -R25 ;  /* 0x000000011a197824 */ /* 0x000fe200078e0a19 */
[----:B------:R-:W-:Y:S01]  /*37a0*/  LOP3.LUT R31, R6, R13, R12, 0xfe, !PT ;  /* 0x0000000d061f7212 */ /* 0x000fe200078efe0c */
[----:B------:R-:W-:-:S04]  /*37b0*/  IMAD.WIDE.U32 R10, R5, UR10, R8 ;  /* 0x0000000a050a7c25 */ /* 0x000fc8000f8e0008 */
[----:B------:R-:W-:Y:S02]  /*37c0*/  IMAD.IADD R11, R11, 0x1, R29 ;  /* 0x000000010b0b7824 */ /* 0x000fe400078e021d */
[----:B------:R-:W-:Y:S01]  /*37d0*/  IMAD.MOV.U32 R24, RZ, RZ, -0x1 ;  /* 0xffffffffff187424 */ /* 0x000fe200078e00ff */
[----:B------:R-:W-:Y:S06]  /*37e0*/  @P0 BRA `(.L_x_32) ;  /* 0x0000006800240947 */ /* 0x000fec0003800000 */
[----:B------:R-:W0:Y:S01]  /*37f0*/  LDC.64 R26, c[0x0][0x5c8] ;  /* 0x00017200ff1a7b82 */ /* 0x000e220000000a00 */
[----:B------:R-:W-:Y:S01]  /*3800*/  ULDC.64 UR6, c[0x0][0x5c0] ;  /* 0x0001700000067ab9 */ /* 0x000fe20000000a00 */
[----:B------:R-:W-:Y:S01]  /*3810*/  BSSY B0, `(.L_x_32) ;  /* 0x0000686000007945 */ /* 0x000fe20003800000 */
[-C--:B0-----:R-:W-:Y:S02]  /*3820*/  IMAD R12, R7, R26.reuse, RZ ;  /* 0x0000001a070c7224 */ /* 0x081fe400078e02ff */
[----:B------:R-:W-:-:S04]  /*3830*/  IMAD.WIDE.U32 R10, R31, R26, R10 ;  /* 0x0000001a1f0a7225 */ /* 0x000fc800078e000a */
[----:B------:R-:W-:Y:S01]  /*3840*/  IMAD R13, R31, R27, R12 ;  /* 0x0000001b1f0d7224 */ /* 0x000fe200078e020c */
[----:B------:R-:W-:Y:S02]  /*3850*/  LEA R12, P0, R26, R10, 0x3 ;  /* 0x0000000a1a0c7211 */ /* 0x000fe400078018ff */
[----:B------:R-:W-:Y:S01]  /*3860*/  IADD3 R10, P1, R10, UR6, RZ ;  /* 0x000000060a0a7c10 */ /* 0x000fe2000ff3e0ff */
[----:B------:R-:W-:Y:S01]  /*3870*/  IMAD.IADD R13, R11, 0x1, R13 ;  /* 0x000000010b0d7824 */ /* 0x000fe200078e020d */
[----:B------:R-:W-:-:S04]  /*3880*/  IADD3 R12, P3, R12, UR6, RZ ;  /* 0x000000060c0c7c10 */ /* 0x000fc8000ff7e0ff */
[----:B------:R-:W-:Y:S02]  /*3890*/  LEA.HI.X R26, R26, R13, R27, 0x3, P0 ;  /* 0x0000000d1a1a7211 */ /* 0x000fe400000f1c1b */
[----:B---3-5:R-:W-:Y:S02]  /*38a0*/  FSETP.NEU.AND P0, PT, R15, RZ, PT ;  /* 0x000000ff0f00720b */ /* 0x028fe40003f0d000 */
[----:B------:R-:W-:Y:S02]  /*38b0*/  IADD3.X R11, R13, UR7, RZ, P1, !PT ;  /* 0x000000070d0b7c10 */ /* 0x000fe40008ffe4ff */
[----:B------:R-:W-:-:S09]  /*38c0*/  IADD3.X R13, R26, UR7, RZ, P3, !PT ;  /* 0x000000071a0d7c10 */ /* 0x000fd20009ffe4ff */
[----:B------:R-:W-:Y:S05]  /*38d0*/  @!P0 BRA `(.L_x_33) ;  /* 0x0000004c00dc8947 */ /* 0x000fea0003800000 */
[----:B------:R-:W-:Y:S01]  /*38e0*/  ULDC.64 UR6, c[0x0][0x5b8] ;  /* 0x00016e0000067ab9 */ /* 0x000fe20000000a00 */
[----:B------:R-:W-:Y:S01]  /*38f0*/  ISETP.GE.AND P0, PT, R30, 0x1, PT ;  /* 0x000000011e00780c */ /* 0x000fe20003f06270 */
[----:B------:R-:W-:Y:S01]  /*3900*/  IMAD R28, R28, UR6, RZ ;  /* 0x000000061c1c7c24 */ /* 0x000fe2000f8e02ff */
[----:B------:R-:W-:Y:S01]  /*3910*/  ULDC.64 UR10, c[0x0][0x5a8] ;  /* 0x00016a00000a7ab9 */ /* 0x000fe20000000a00 */
[----:B------:R-:W-:Y:S01]  /*3920*/  IMAD.WIDE.U32 R26, R5, UR6, R8 ;  /* 0x00000006051a7c25 */ /* 0x000fe2000f8e0008 */
[----:B------:R-:W-:Y:S01]  /*3930*/  ISETP.LT.OR P4, PT, R25, 0x1, !P0 ;  /* 0x000000011900780c */ /* 0x000fe20004781670 */
[----:B------:R-:W-:Y:S02]  /*3940*/  BSSY B1, `(.L_x_34) ;  /* 0x000000c000017945 */ /* 0x000fe40003800000 */
[----:B------:R-:W-:Y:S01]  /*3950*/  IMAD R5, R5, UR7, R28 ;  /* 0x0000000705057c24 */ /* 0x000fe2000f8e021c */
[----:B------:R-:W-:-:S03]  /*3960*/  ULDC.64 UR6, c[0x0][0x5b0] ;  /* 0x00016c0000067ab9 */ /* 0x000fc60000000a00 */
[----:B------:R-:W-:Y:S02]  /*3970*/  IMAD.IADD R27, R27, 0x1, R5 ;  /* 0x000000011b1b7824 */ /* 0x000fe400078e0205 */
[----:B------:R-:W-:Y:S02]  /*3980*/  IMAD R5, R7, UR6, RZ ;  /* 0x0000000607057c24 */ /* 0x000fe4000f8e02ff */
[----:B------:R-:W-:-:S04]  /*3990*/  IMAD.WIDE.U32 R8, R31, UR6, R26 ;  /* 0x000000061f087c25 */ /* 0x000fc8000f8e001a */
[----:B------:R-:W-:Y:S01]  /*39a0*/  IMAD R5, R31, UR7, R5 ;  /* 0x000000071f057c24 */ /* 0x000fe2000f8e0205 */
[----:B------:R-:W-:-:S04]  /*39b0*/  IADD3 R8, P1, R8, UR10, RZ ;  /* 0x0000000a08087c10 */ /* 0x000fc8000ff3e0ff */
[--C-:B------:R-:W-:Y:S02]  /*39c0*/  IADD3.X R9, R9, UR11, R5.reuse, P1, !PT ;  /* 0x0000000b09097c10 */ /* 0x100fe40008ffe405 */
[----:B------:R-:W-:Y:S01]  /*39d0*/  PRMT R5, RZ, 0x7610, R5 ;  /* 0x00007610ff057816 */ /* 0x000fe20000000005 */
[----:B------:R-:W-:Y:S06]  /*39e0*/  @P4 BRA `(.L_x_35) ;  /* 0x0000000000044947 */ /* 0x000fec0003800000 */
[----:B------:R0:W5:Y:S02]  /*39f0*/  LDG.E.U8 R5, desc[UR16][R8.64] ;  /* 0x0000001008057981 */ /* 0x000164000c1e1100 */
.L_x_35:
[----:B------:R-:W-:Y:S05]  /*3a00*/  BSYNC B1 ;  /* 0x0000000000017941 */ /* 0x000fea0003800000 */
.L_x_34:
[----:B-----5:R-:W-:Y:S01]  /*3a10*/  LOP3.LUT R5, R5, 0xff, RZ, 0xc0, !PT ;  /* 0x000000ff05057812 */ /* 0x020fe200078ec0ff */
[----:B------:R-:W-:Y:S01]  /*3a20*/  BSSY B1, `(.L_x_36) ;  /* 0x000000b000017945 */ /* 0x000fe20003800000 */
[----:B------:R-:W-:Y:S02]  /*3a30*/  ISETP.LT.OR P3, PT, R25, 0x2, !P0 ;  /* 0x000000021900780c */ /* 0x000fe40004761670 */
[----:B------:R-:W-:-:S05]  /*3a40*/  F2FP.F16.E4M3.UNPACK_B R5, R5 ;  /* 0x00000005ff05723e */ /* 0x000fca00020006ff */
[----:B------:R-:W-:Y:S01]  /*3a50*/  HADD2.F32 R28, -RZ, R5.H0_H0 ;  /* 0x20000005ff1c7230 */ /* 0x000fe20000004100 */
[----:B------:R-:W-:-:S04]  /*3a60*/  PRMT R5, RZ, 0x7610, R5 ;  /* 0x00007610ff057816 */ /* 0x000fc80000000005 */
[----:B------:R-:W-:-:S04]  /*3a70*/  FMUL R28, R28, R15 ;  /* 0x0000000f1c1c7220 */ /* 0x000fc80000400000 */
[----:B--2---:R-:W-:-:S05]  /*3a80*/  FFMA R28, R207, R14, R28 ;  /* 0x0000000ecf1c7223 */ /* 0x004fca000000001c */
[----:B------:R-:W-:-:S05]  /*3a90*/  F2FP.SATFINITE.E4M3.F32.PACK_AB_MERGE_C R29, RZ, R28, RZ ;  /* 0x0000001cff1d723e */ /* 0x000fca00048070ff */
[----:B------:R1:W-:Y:S01]  /*3aa0*/  @!P4 STG.E.U8 desc[UR16][R10.64], R29 ;  /* 0x0000001d0a00c986 */ /* 0x0003e2000c101110 */
[----:B------:R-:W-:Y:S05]  /*3ab0*/  @P3 BRA `(.L_x_37) ;  /* 0x0000000000043947 */ /* 0x000fea0003800000 */
[----:B------:R2:W5:Y:S02]  /*3ac0*/  LDG.E.U8 R5, desc[UR16][R8.64+0x1] ;  /* 0x0000011008057981 */ /* 0x000564000c1e1100 */
.L_x_37:
[----:B------:R-:W-:Y:S05]  /*3ad0*/  BSYNC B1 ;  /* 0x0000000000017941 */ /* 0x000fea0003800000 */
.L_x_36:
[----:B-----5:R-:W-:Y:S01]  /*3ae0*/  LOP3.LUT R5, R5, 0xff, RZ, 0xc0, !PT ;  /* 0x000000ff05057812 */ /* 0x020fe200078ec0ff */
[----:B------:R-:W-:Y:S01]  /*3af0*/  BSSY B1, `(.L_x_38) ;  /* 0x0000013000017945 */ /* 0x000fe20003800000 */
[----:B-1----:R-:W-:Y:S02]  /*3b00*/  IADD3 R29, P1, R31, 0x8, RZ ;  /* 0x000000081f1d7810 */ /* 0x002fe40007f3e0ff */
[----:B------:R-:W-:-:S03]  /*3b10*/  F2FP.F16.E4M3.UNPACK_B R5, R5 ;  /* 0x00000005ff05723e */ /* 0x000fc600020006ff */
[----:B------:R-:W-:Y:S01]  /*3b20*/  IMAD.X R7, RZ, RZ, R7, P1 ;  /* 0x000000ffff077224 */ /* 0x000fe200008e0607 */
[----:B------:R-:W-:Y:S01]  /*3b30*/  ISETP.GE.AND P1, PT, R30, 0x9, PT ;  /* 0x000000091e00780c */ /* 0x000fe20003f26270 */
[----:B------:R-:W-:Y:S02]  /*3b40*/  HADD2.F32 R6, -RZ, R5.H0_H0 ;  /* 0x20000005ff067230 */ /* 0x000fe40000004100 */
[----:B------:R-:W-:Y:S01]  /*3b50*/  IMAD.WIDE.U32 R26, R29, UR6, R26 ;  /* 0x000000061d1a7c25 */ /* 0x000fe2000f8e001a */
[----:B------:R-:W-:-:S03]  /*3b60*/  ISETP.LT.OR P5, PT, R25, 0x1, !P1 ;  /* 0x000000011900780c */ /* 0x000fc60004fa1670 */
[----:B------:R-:W-:Y:S01]  /*3b70*/  FMUL R5, R6, R15 ;  /* 0x0000000f06057220 */ /* 0x000fe20000400000 */
[----:B------:R-:W-:-:S03]  /*3b80*/  IMAD R6, R7, UR6, RZ ;  /* 0x0000000607067c24 */ /* 0x000fc6000f8e02ff */
[----:B------:R-:W-:Y:S01]  /*3b90*/  FFMA R5, R206, R14, R5 ;  /* 0x0000000ece057223 */ /* 0x000fe20000000005 */
[----:B------:R-:W-:Y:S01]  /*3ba0*/  IMAD R29, R29, UR7, R6 ;  /* 0x000000071d1d7c24 */ /* 0x000fe2000f8e0206 */
[----:B------:R-:W-:-:S03]  /*3bb0*/  IADD3 R6, P4, R26, UR10, RZ ;  /* 0x0000000a1a067c10 */ /* 0x000fc6000ff9e0ff */
[----:B------:R-:W-:Y:S02]  /*3bc0*/  F2FP.SATFINITE.E4M3.F32.PACK_AB_MERGE_C R31, RZ, R5, RZ ;  /* 0x00000005ff1f723e */ /* 0x000fe400048070ff */
[----:B------:R-:W-:Y:S02]  /*3bd0*/  IADD3.X R7, R27, UR11, R29, P4, !PT ;  /* 0x0000000b1b077c10 */ /* 0x000fe4000a7fe41d */
[----:B------:R-:W-:Y:S01]  /*3be0*/  PRMT R5, RZ, 0x7610, R5 ;  /* 0x00007610ff057816 */ /* 0x000fe20000000005 */
[----:B------:R1:W-:Y:S01]  /*3bf0*/  @!P3 STG.E.U8 desc[UR16][R10.64+0x1], R31 ;  /* 0x0000011f0a00b986 */ /* 0x0003e2000c101110 */
[----:B------:R-:W-:Y:S05]  /*3c00*/  @P5 BRA `(.L_x_39) ;  /* 0x0000000000045947 */ /* 0x000fea0003800000 */
[----:B------:R3:W5:Y:S02]  /*3c10*/  LDG.E.U8 R5, desc[UR16][R6.64] ;  /* 0x0000001006057981 */ /* 0x000764000c1e1100 */
.L_x_39:
[----:B------:R-:W-:Y:S05]  /*3c20*/  BSYNC B1 ;  /* 0x0000000000017941 */ /* 0x000fea0003800000 */
.L_x_38:
[----:B-----5:R-:W-:Y:S01]  /*3c30*/  LOP3.LUT R5, R5, 0xff, RZ, 0xc0, !PT ;  /* 0x000000ff05057812 */ /* 0x020fe200078ec0ff */
[----:B------:R-:W-:Y:S01]  /*3c40*/  BSSY B1, `(.L_x_40) ;  /* 0x000000b000017945 */ /* 0x000fe20003800000 */
[----:B------:R-:W-:Y:S02]  /*3c50*/  ISETP.LT.OR P3, PT, R25, 0x2, !P1 ;  /* 0x000000021900780c */ /* 0x000fe40004f61670 */
[----:B------:R-:W-:-:S05]  /*3c60*/  F2FP.F16.E4M3.UNPACK_B R5, R5 ;  /* 0x00000005ff05723e */ /* 0x000fca00020006ff */
[----:B------:R-:W-:Y:S01]  /*3c70*/  HADD2.F32 R26, -RZ, R5.H0_H0 ;  /* 0x20000005ff1a7230 */ /* 0x000fe20000004100 */
[----:B------:R-:W-:-:S04]  /*3c80*/  PRMT R5, RZ, 0x7610, R5 ;  /* 0x00007610ff057816 */ /* 0x000fc80000000005 */
[----:B------:R-:W-:-:S04]  /*3c90*/  FMUL R26, R26, R15 ;  /* 0x0000000f1a1a7220 */ /* 0x000fc80000400000 */
[----:B------:R-:W-:-:S05]  /*3ca0*/  FFMA R26, R205, R14, R26 ;  /* 0x0000000ecd1a7223 */ /* 0x000fca000000001a */
[----:B------:R-:W-:-:S05]  /*3cb0*/  F2FP.SATFINITE.E4M3.F32.PACK_AB_MERGE_C R27, RZ, R26, RZ ;  /* 0x0000001aff1b723e */ /* 0x000fca00048070ff */
[----:B------:R4:W-:Y:S01]  /*3cc0*/  @!P5 STG.E.U8 desc[UR16][R12.64], R27 ;  /* 0x0000001b0c00d986 */ /* 0x0009e2000c101110 */
[----:B------:R-:W-:Y:S05]  /*3cd0*/  @P3 BRA `(.L_x_41) ;  /* 0x0000000000043947 */ /* 0x000fea0003800000 */
[----:B------:R0:W5:Y:S02]  /*3ce0*/  LDG.E.U8 R5, desc[UR16][R6.64+0x1] ;  /* 0x0000011006057981 */ /* 0x000164000c1e1100 */
.L_x_41:
[----:B------:R-:W-:Y:S05]  /*3cf0*/  BSYNC B1 ;  /* 0x0000000000017941 */ /* 0x000fea0003800000 */
.L_x_40:
[----:B-----5:R-:W-:Y:S01]  /*3d00*/  LOP3.LUT R5, R5, 0xff, RZ, 0xc0, !PT ;  /* 0x000000ff05057812 */ /* 0x020fe200078ec0ff */
[----:B------:R-:W-:Y:S01]  /*3d10*/  BSSY B1, `(.L_x_42) ;  /* 0x000000b000017945 */ /* 0x000fe20003800000 */
[----:B------:R-:W-:Y:S02]  /*3d20*/  ISETP.LT.OR P4, PT, R25, 0x9, !P0 ;  /* 0x000000091900780c */ /* 0x000fe40004781670 */
[----:B------:R-:W-:-:S05]  /*3d30*/  F2FP.F16.E4M3.UNPACK_B R5, R5 ;  /* 0x00000005ff05723e */ /* 0x000fca00020006ff */
[----:B------:R-:W-:-:S05]  /*3d40*/  HADD2.F32 R26, -RZ, R5.H0_H0 ;  /* 0x20000005ff1a7230 */ /* 0x000fca0000004100 */
[----:B------:R-:W-:-:S04]  /*3d50*/  FMUL R5, R26, R15 ;  /* 0x0000000f1a057220 */ /* 0x000fc80000400000 */
[----:B------:R-:W-:-:S05]  /*3d60*/  FFMA R5, R204, R14, R5 ;  /* 0x0000000ecc057223 */ /* 0x000fca0000000005 */
[----:B----4-:R-:W-:Y:S02]  /*3d70*/  F2FP.SATFINITE.E4M3.F32.PACK_AB_MERGE_C R27, RZ, R5, RZ ;  /* 0x00000005ff1b723e */ /* 0x010fe400048070ff */
[----:B------:R-:W-:-:S03]  /*3d80*/  PRMT R5, RZ, 0x7610, R5 ;  /* 0x00007610ff057816 */ /* 0x000fc60000000005 */
[----:B------:R4:W-:Y:S01]  /*3d90*/  @!P3 STG.E.U8 desc[UR16][R12.64+0x1], R27 ;  /* 0x0000011b0c00b986 */ /* 0x0009e2000c101110 */
[----:B------:R-:W-:Y:S05]  /*3da0*/  @P4 BRA `(.L_x_43) ;  /* 0x0000000000044947 */ /* 0x000fea0003800000 */
[----:B------:R0:W5:Y:S02]  /*3db0*/  LDG.E.U8 R5, desc[UR16][R8.64+0x8] ;  /* 0x0000081008057981 */ /* 0x000164000c1e1100 */
.L_x_43:
[----:B------:R-:W-:Y:S05]  /*3dc0*/  BSYNC B1 ;  /* 0x0000000000017941 */ /* 0x000fea0003800000 */
.L_x_42:
        /* <DEDUP_REMOVED lines=8> */
[----:B----4-:R-:W-:-:S05]  /*3e50*/  F2FP.SATFINITE.E4M3.F32.PACK_AB_MERGE_C R27, RZ, R26, RZ ;  /* 0x0000001aff1b723e */ /* 0x010fca00048070ff */
[----:B------:R4:W-:Y:S01]  /*3e60*/  @!P4 STG.E.U8 desc[UR16][R10.64+0x8], R27 ;  /* 0x0000081b0a00c986 */ /* 0x0009e2000c101110 */
[----:B------:R-:W-:Y:S05]  /*3e70*/  @P3 BRA `(.L_x_45) ;  /* 0x0000000000043947 */ /* 0x000fea0003800000 */
[----:B------:R0:W5:Y:S02]  /*3e80*/  LDG.E.U8 R5, desc[UR16][R8.64+0x9] ;  /* 0x0000091008057981 */ /* 0x000164000c1e1100 */
.L_x_45:
[----:B------:R-:W-:Y:S05]  /*3e90*/  BSYNC B1 ;  /* 0x0000000000017941 */ /* 0x000fea0003800000 */
.L_x_44:
        /* <DEDUP_REMOVED lines=12> */
.L_x_47:
[----:B------:R-:W-:Y:S05]  /*3f60*/  BSYNC B1 ;  /* 0x0000000000017941 */ /* 0x000fea0003800000 */
.L_x_46:
        /* <DEDUP_REMOVED lines=12> */
.L_x_49:
[----:B------:R-:W-:Y:S05]  /*4030*/  BSYNC B1 ;  /* 0x0000000000017941 */ /* 0x000fea0003800000 */
.L_x_48:
        /* <DEDUP_REMOVED lines=12> */
.L_x_51:
[----:B------:R-:W-:Y:S05]  /*4100*/  BSYNC B1 ;  /* 0x0000000000017941 */ /* 0x000fea0003800000 */
.L_x_50:
        /* <DEDUP_REMOVED lines=12> */
.L_x_53:
[----:B------:R-:W-:Y:S05]  /*41d0*/  BSYNC B1 ;  /* 0x0000000000017941 */ /* 0x000fea0003800000 */
.L_x_52:
        /* <DEDUP_REMOVED lines=12> */
.L_x_55:
[----:B------:R-:W-:Y:S05]  /*42a0*/  BSYNC B1 ;  /* 0x0000000000017941 */ /* 0x000fea0003800000 */
.L_x_54:
        /* <DEDUP_REMOVED lines=12> */
.L_x_57:
[----:B------:R-:W-:Y:S05]  /*4370*/  BSYNC B1 ;  /* 0x0000000000017941 */ /* 0x000fea0003800000 */
.L_x_56:
        /* <DEDUP_REMOVED lines=12> */
.L_x_59:
[----:B------:R-:W-:Y:S05]  /*4440*/  BSYNC B1 ;  /* 0x0000000000017941 */ /* 0x000fea0003800000 */
.L_x_58:
        /* <DEDUP_REMOVED lines=12> */
.L_x_61:
[----:B------:R-:W-:Y:S05]  /*4510*/  BSYNC B1 ;  /* 0x0000000000017941 */ /* 0x000fea0003800000 */
.L_x_60:
        /* <DEDUP_REMOVED lines=12> */
.L_x_63:
[----:B------:R-:W-:Y:S05]  /*45e0*/  BSYNC B1 ;  /* 0x0000000000017941 */ /* 0x000fea0003800000 */
.L_x_62:
        /* <DEDUP_REMOVED lines=12> */
.L_x_65:
[----:B------:R-:W-:Y:S05]  /*46b0*/  BSYNC B1 ;  /* 0x0000000000017941 */ /* 0x000fea0003800000 */
.L_x_64:
        /* <DEDUP_REMOVED lines=12> */
.L_x_67:
[----:B------:R-:W-:Y:S05]  /*4780*/  BSYNC B1 ;  /* 0x0000000000017941 */ /* 0x000fea0003800000 */
.L_x_66:
        /* <DEDUP_REMOVED lines=12> */
.L_x_69:
[----:B------:R-:W-:Y:S05]  /*4850*/  BSYNC B1 ;  /* 0x0000000000017941 */ /* 0x000fea0003800000 */
.L_x_68:
        /* <DEDUP_REMOVED lines=12> */
.L_x_71:
[----:B------:R-:W-:Y:S05]  /*4920*/  BSYNC B1 ;  /* 0x0000000000017941 */ /* 0x000fea0003800000 */
.L_x_70:
        /* <DEDUP_REMOVED lines=12> */
.L_x_73:
[----:B------:R-:W-:Y:S05]  /*49f0*/  BSYNC B1 ;  /* 0x0000000000017941 */ /* 0x000fea0003800000 */
.L_x_72:
        /* <DEDUP_REMOVED lines=12> */
.L_x_75:
[----:B------:R-:W-:Y:S05]  /*4ac0*/  BSYNC B1 ;  /* 0x0000000000017941 */ /* 0x000fea0003800000 */
.L_x_74:
        /* <DEDUP_REMOVED lines=12> */
.L_x_77:
[----:B------:R-:W-:Y:S05]  /*4b90*/  BSYNC B1 ;  /* 0x0000000000017941 */ /* 0x000fea0003800000 */
.L_x_76:
        /* <DEDUP_REMOVED lines=12> */
.L_x_79:
[----:B------:R-:W-:Y:S05]  /*4c60*/  BSYNC B1 ;  /* 0x0000000000017941 */ /* 0x000fea0003800000 */
.L_x_78:
        /* <DEDUP_REMOVED lines=12> */
.L_x_81:
[----:B------:R-:W-:Y:S05]  /*4d30*/  BSYNC B1 ;  /* 0x0000000000017941 */ /* 0x000fea0003800000 */
.L_x_80:
        /* <DEDUP_REMOVED lines=12> */
.L_x_83:
[----:B------:R-:W-:Y:S05]  /*4e00*/  BSYNC B1 ;  /* 0x0000000000017941 */ /* 0x000fea0003800000 */
.L_x_82:
        /* <DEDUP_REMOVED lines=12> */
.L_x_85:
[----:B------:R-:W-:Y:S05]  /*4ed0*/  BSYNC B1 ;  /* 0x0000000000017941 */ /* 0x000fea0003800000 */
.L_x_84:
        /* <DEDUP_REMOVED lines=12> */
.L_x_87:
[----:B------:R-:W-:Y:S05]  /*4fa0*/  BSYNC B1 ;  /* 0x0000000000017941 */ /* 0x000fea0003800000 */
.L_x_86:
        /* <DEDUP_REMOVED lines=12> */
.L_x_89:
[----:B------:R-:W-:Y:S05]  /*5070*/  BSYNC B1 ;  /* 0x0000000000017941 */ /* 0x000fea0003800000 */
.L_x_88:
        /* <DEDUP_REMOVED lines=12> */
.L_x_91:
[----:B------:R-:W-:Y:S05]  /*5140*/  BSYNC B1 ;  /* 0x0000000000017941 */ /* 0x000fea0003800000 */
.L_x_90:
        /* <DEDUP_REMOVED lines=12> */
.L_x_93:
[----:B------:R-:W-:Y:S05]  /*5210*/  BSYNC B1 ;  /* 0x0000000000017941 */ /* 0x000fea0003800000 */
.L_x_92:
        /* <DEDUP_REMOVED lines=12> */
.L_x_95:
[----:B------:R-:W-:Y:S05]  /*52e0*/  BSYNC B1 ;  /* 0x0000000000017941 */ /* 0x000fea0003800000 */
.L_x_94:
        /* <DEDUP_REMOVED lines=12> */
.L_x_97:
[----:B------:R-:W-:Y:S05]  /*53b0*/  BSYNC B1 ;  /* 0x0000000000017941 */ /* 0x000fea0003800000 */
.L_x_96:
        /* <DEDUP_REMOVED lines=12> */
.L_x_99:
[----:B------:R-:W-:Y:S05]  /*5480*/  BSYNC B1 ;  /* 0x0000000000017941 */ /* 0x000fea0003800000 */
.L_x_98:
        /* <DEDUP_REMOVED lines=12> */
.L_x_101:
[----:B------:R-:W-:Y:S05]  /*5550*/  BSYNC B1 ;  /* 0x0000000000017941 */ /* 0x000fea0003800000 */
.L_x_100:
        /* <DEDUP_REMOVED lines=12> */
.L_x_103:
[----:B------:R-:W-:Y:S05]  /*5620*/  BSYNC B1 ;  /* 0x0000000000017941 */ /* 0x000fea0003800000 */
.L_x_102:
        /* <DEDUP_REMOVED lines=12> */
.L_x_105:
[----:B------:R-:W-:Y:S05]  /*56f0*/  BSYNC B1 ;  /* 0x0000000000017941 */ /* 0x000fea0003800000 */
.L_x_104:
        /* <DEDUP_REMOVED lines=12> */
.L_x_107:
[----:B------:R-:W-:Y:S05]  /*57c0*/  BSYNC B1 ;  /* 0x0000000000017941 */ /* 0x000fea0003800000 */
.L_x_106:
        /* <DEDUP_REMOVED lines=12> */
.L_x_109:
[----:B------:R-:W-:Y:S05]  /*5890*/  BSYNC B1 ;  /* 0x0000000000017941 */ /* 0x000fea0003800000 */
.L_x_108:
        /* <DEDUP_REMOVED lines=12> */
.L_x_111:
[----:B------:R-:W-:Y:S05]  /*5960*/  BSYNC B1 ;  /* 0x0000000000017941 */ /* 0x000fea0003800000 */
.L_x_110:
        /* <DEDUP_REMOVED lines=12> */
.L_x_113:
[----:B------:R-:W-:Y:S05]  /*5a30*/  BSYNC B1 ;  /* 0x0000000000017941 */ /* 0x000fea0003800000 */
.L_x_112:
        /* <DEDUP_REMOVED lines=12> */
.L_x_115:
[----:B------:R-:W-:Y:S05]  /*5b00*/  BSYNC B1 ;  /* 0x0000000000017941 */ /* 0x000fea0003800000 */
.L_x_114:
        /* <DEDUP_REMOVED lines=12> */
.L_x_117:
[----:B------:R-:W-:Y:S05]  /*5bd0*/  BSYNC B1 ;  /* 0x0000000000017941 */ /* 0x000fea0003800000 */
.L_x_116:
        /* <DEDUP_REMOVED lines=12> */
.L_x_119:
[----:B------:R-:W-:Y:S05]  /*5ca0*/  BSYNC B1 ;  /* 0x0000000000017941 */ /* 0x000fea0003800000 */
.L_x_118:
        /* <DEDUP_REMOVED lines=12> */
.L_x_121:
[----:B------:R-:W-:Y:S05]  /*5d70*/  BSYNC B1 ;  /* 0x0000000000017941 */ /* 0x000fea0003800000 */
.L_x_120:
        /* <DEDUP_REMOVED lines=12> */
.L_x_123:
[----:B------:R-:W-:Y:S05]  /*5e40*/  BSYNC B1 ;  /* 0x0000000000017941 */ /* 0x000fea0003800000 */
.L_x_122:
        /* <DEDUP_REMOVED lines=12> */
.L_x_125:
[----:B------:R-:W-:Y:S05]  /*5f10*/  BSYNC B1 ;  /* 0x0000000000017941 */ /* 0x000fea0003800000 */
.L_x_124:
        /* <DEDUP_REMOVED lines=12> */
.L_x_127:
[----:B------:R-:W-:Y:S05]  /*5fe0*/  BSYNC B1 ;  /* 0x0000000000017941 */ /* 0x000fea0003800000 */
.L_x_126:
        /* <DEDUP_REMOVED lines=12> */
.L_x_129:
[----:B------:R-:W-:Y:S05]  /*60b0*/  BSYNC B1 ;  /* 0x0000000000017941 */ /* 0x000fea0003800000 */
.L_x_128:
        /* <DEDUP_REMOVED lines=12> */
.L_x_131:
[----:B------:R-:W-:Y:S05]  /*6180*/  BSYNC B1 ;  /* 0x0000000000017941 */ /* 0x000fea0003800000 */
.L_x_130:
        /* <DEDUP_REMOVED lines=12> */
.L_x_133:
[----:B------:R-:W-:Y:S05]  /*6250*/  BSYNC B1 ;  /* 0x0000000000017941 */ /* 0x000fea0003800000 */
.L_x_132:
        /* <DEDUP_REMOVED lines=12> */
.L_x_135:
[----:B------:R-:W-:Y:S05]  /*6320*/  BSYNC B1 ;  /* 0x0000000000017941 */ /* 0x000fea0003800000 */
.L_x_134:
        /* <DEDUP_REMOVED lines=12> */
.L_x_137:
[----:B------:R-:W-:Y:S05]  /*63f0*/  BSYNC B1 ;  /* 0x0000000000017941 */ /* 0x000fea0003800000 */
.L_x_136:
        /* <DEDUP_REMOVED lines=12> */
.L_x_139:
[----:B------:R-:W-:Y:S05]  /*64c0*/  BSYNC B1 ;  /* 0x0000000000017941 */ /* 0x000fea0003800000 */
.L_x_138:
        /* <DEDUP_REMOVED lines=12> */
.L_x_141:
[----:B------:R-:W-:Y:S05]  /*6590*/  BSYNC B1 ;  /* 0x0000000000017941 */ /* 0x000fea0003800000 */
.L_x_140:
        /* <DEDUP_REMOVED lines=12> */
.L_x_143:
[----:B------:R-:W-:Y:S05]  /*6660*/  BSYNC B1 ;  /* 0x0000000000017941 */ /* 0x000fea0003800000 */
.L_x_142:
        /* <DEDUP_REMOVED lines=12> */
.L_x_145:
[----:B------:R-:W-:Y:S05]  /*6730*/  BSYNC B1 ;  /* 0x0000000000017941 */ /* 0x000fea0003800000 */
.L_x_144:
        /* <DEDUP_REMOVED lines=12> */
.L_x_147:
[----:B------:R-:W-:Y:S05]  /*6800*/  BSYNC B1 ;  /* 0x0000000000017941 */ /* 0x000fea0003800000 */
.L_x_146:
        /* <DEDUP_REMOVED lines=12> */
.L_x_149:
[----:B------:R-:W-:Y:S05]  /*68d0*/  BSYNC B1 ;  /* 0x0000000000017941 */ /* 0x000fea0003800000 */
.L_x_148:
        /* <DEDUP_REMOVED lines=12> */
.L_x_151:
[----:B------:R-:W-:Y:S05]  /*69a0*/  BSYNC B1 ;  /* 0x0000000000017941 */ /* 0x000fea0003800000 */
.L_x_150:
        /* <DEDUP_REMOVED lines=12> */
.L_x_153:
[----:B------:R-:W-:Y:S05]  /*6a70*/  BSYNC B1 ;  /* 0x0000000000017941 */ /* 0x000fea0003800000 */
.L_x_152:
        /* <DEDUP_REMOVED lines=12> */
.L_x_155:
[----:B------:R-:W-:Y:S05]  /*6b40*/  BSYNC B1 ;  /* 0x0000000000017941 */ /* 0x000fea0003800000 */
.L_x_154:
        /* <DEDUP_REMOVED lines=12> */
.L_x_157:
[----:B------:R-:W-:Y:S05]  /*6c10*/  BSYNC B1 ;  /* 0x0000000000017941 */ /* 0x000fea0003800000 */
.L_x_156:
        /* <DEDUP_REMOVED lines=12> */
.L_x_159:
[----:B------:R-:W-:Y:S05]  /*6ce0*/  BSYNC B1 ;  /* 0x0000000000017941 */ /* 0x000fea0003800000 */
.L_x_158:
        /* <DEDUP_REMOVED lines=12> */
.L_x_161:
[----:B------:R-:W-:Y:S05]  /*6db0*/  BSYNC B1 ;  /* 0x0000000000017941 */ /* 0x000fea0003800000 */
.L_x_160:
        /* <DEDUP_REMOVED lines=12> */
.L_x_163:
[----:B------:R-:W-:Y:S05]  /*6e80*/  BSYNC B1 ;  /* 0x0000000000017941 */ /* 0x000fea0003800000 */
.L_x_162:
        /* <DEDUP_REMOVED lines=12> */
.L_x_165:
[----:B------:R-:W-:Y:S05]  /*6f50*/  BSYNC B1 ;  /* 0x0000000000017941 */ /* 0x000fea0003800000 */
.L_x_164:
        /* <DEDUP_REMOVED lines=12> */
.L_x_167:
[----:B------:R-:W-:Y:S05]  /*7020*/  BSYNC B1 ;  /* 0x0000000000017941 */ /* 0x000fea0003800000 */
.L_x_166:
        /* <DEDUP_REMOVED lines=12> */
.L_x_169:
[----:B------:R-:W-:Y:S05]  /*70f0*/  BSYNC B1 ;  /* 0x0000000000017941 */ /* 0x000fea0003800000 */
.L_x_168:
        /* <DEDUP_REMOVED lines=12> */
.L_x_171:
[----:B------:R-:W-:Y:S05]  /*71c0*/  BSYNC B1 ;  /* 0x0000000000017941 */ /* 0x000fea0003800000 */
.L_x_170:
        /* <DEDUP_REMOVED lines=12> */
.L_x_173:
[----:B------:R-:W-:Y:S05]  /*7290*/  BSYNC B1 ;  /* 0x0000000000017941 */ /* 0x000fea0003800000 */
.L_x_172:
        /* <DEDUP_REMOVED lines=12> */
.L_x_175:
[----:B------:R-:W-:Y:S05]  /*7360*/  BSYNC B1 ;  /* 0x0000000000017941 */ /* 0x000fea0003800000 */
.L_x_174:
        /* <DEDUP_REMOVED lines=12> */
.L_x_177:
[----:B------:R-:W-:Y:S05]  /*7430*/  BSYNC B1 ;  /* 0x0000000000017941 */ /* 0x000fea0003800000 */
.L_x_176:
        /* <DEDUP_REMOVED lines=12> */
.L_x_179:
[----:B------:R-:W-:Y:S05]  /*7500*/  BSYNC B1 ;  /* 0x0000000000017941 */ /* 0x000fea0003800000 */
.L_x_178:
        /* <DEDUP_REMOVED lines=12> */
.L_x_181:
[----:B------:R-:W-:Y:S05]  /*75d0*/  BSYNC B1 ;  /* 0x0000000000017941 */ /* 0x000fea0003800000 */
.L_x_180:
        /* <DEDUP_REMOVED lines=12> */
.L_x_183:
[----:B------:R-:W-:Y:S05]  /*76a0*/  BSYNC B1 ;  /* 0x0000000000017941 */ /* 0x000fea0003800000 */
.L_x_182:
        /* <DEDUP_REMOVED lines=12> */
.L_x_185:
[----:B------:R-:W-:Y:S05]  /*7770*/  BSYNC B1 ;  /* 0x0000000000017941 */ /* 0x000fea0003800000 */
.L_x_184:
        /* <DEDUP_REMOVED lines=12> */
.L_x_187:
[----:B------:R-:W-:Y:S05]  /*7840*/  BSYNC B1 ;  /* 0x0000000000017941 */ /* 0x000fea0003800000 */
.L_x_186:
        /* <DEDUP_REMOVED lines=12> */
.L_x_189:
[----:B------:R-:W-:Y:S05]  /*7910*/  BSYNC B1 ;  /* 0x0000000000017941 */ /* 0x000fea0003800000 */
.L_x_188:
        /* <DEDUP_REMOVED lines=12> */
.L_x_191:
[----:B------:R-:W-:Y:S05]  /*79e0*/  BSYNC B1 ;  /* 0x0000000000017941 */ /* 0x000fea0003800000 */
.L_x_190:
        /* <DEDUP_REMOVED lines=12> */
.L_x_193:
[----:B------:R-:W-:Y:S05]  /*7ab0*/  BSYNC B1 ;  /* 0x0000000000017941 */ /* 0x000fea0003800000 */
.L_x_192:
        /* <DEDUP_REMOVED lines=12> */
.L_x_195:
[----:B------:R-:W-:Y:S05]  /*7b80*/  BSYNC B1 ;  /* 0x0000000000017941 */ /* 0x000fea0003800000 */
.L_x_194:
        /* <DEDUP_REMOVED lines=12> */
.L_x_197:
[----:B------:R-:W-:Y:S05]  /*7c50*/  BSYNC B1 ;  /* 0x0000000000017941 */ /* 0x000fea0003800000 */
.L_x_196:
        /* <DEDUP_REMOVED lines=12> */
.L_x_199:
[----:B------:R-:W-:Y:S05]  /*7d20*/  BSYNC B1 ;  /* 0x0000000000017941 */ /* 0x000fea0003800000 */
.L_x_198:
        /* <DEDUP_REMOVED lines=12> */
.L_x_201:
[----:B------:R-:W-:Y:S05]  /*7df0*/  BSYNC B1 ;  /* 0x0000000000017941 */ /* 0x000fea0003800000 */
.L_x_200:
        /* <DEDUP_REMOVED lines=12> */
.L_x_203:
[----:B------:R-:W-:Y:S05]  /*7ec0*/  BSYNC B1 ;  /* 0x0000000000017941 */ /* 0x000fea0003800000 */
.L_x_202:
        /* <DEDUP_REMOVED lines=12> */
.L_x_205:
[----:B------:R-:W-:Y:S05]  /*7f90*/  BSYNC B1 ;  /* 0x0000000000017941 */ /* 0x000fea0003800000 */
.L_x_204:
        /* <DEDUP_REMOVED lines=12> */
.L_x_207:
[----:B------:R-:W-:Y:S05]  /*8060*/  BSYNC B1 ;  /* 0x0000000000017941 */ /* 0x000fea0003800000 */
.L_x_206:
        /* <DEDUP_REMOVED lines=12> */
.L_x_209:
[----:B------:R-:W-:Y:S05]  /*8130*/  BSYNC B1 ;  /* 0x0000000000017941 */ /* 0x000fea0003800000 */
.L_x_208:
        /* <DEDUP_REMOVED lines=12> */
.L_x_211:
[----:B------:R-:W-:Y:S05]  /*8200*/  BSYNC B1 ;  /* 0x0000000000017941 */ /* 0x000fea0003800000 */
.L_x_210:
        /* <DEDUP_REMOVED lines=12> */
.L_x_213:
[----:B------:R-:W-:Y:S05]  /*82d0*/  BSYNC B1 ;  /* 0x0000000000017941 */ /* 0x000fea0003800000 */
.L_x_212:
[----:B-----5:R-:W-:Y:S01]  /*82e0*/  LOP3.LUT R5, R5, 0xff, RZ, 0xc0, !PT ;  /* 0x000000ff05057812 */ /* 0x020fe200078ec0ff */
[----:B------:R-:W-:Y:S01]  /*82f0*/  BSSY B1, `(.L_x_214) ;  /* 0x000000b000017945 */ /* 0x000fe20003800000 */
[----:B------:R-:W-:Y:S02]  /*8300*/  ISETP.LT.OR P4, PT, R25, 0xb1, !P1 ;  /* 0x000000b11900780c */ /* 0x000fe40004f81670 */
[----:B------:R-:W-:-:S05]  /*8310*/  F2FP.F16.E4M3.UNPACK_B R5, R5 ;  /* 0x00000005ff05723e */ /* 0x000fca00020006ff */
[----:B------:R-:W-:-:S05]  /*8320*/  HADD2.F32 R26, -RZ, R5.H0_H0 ;  /* 0x20000005ff1a7230 */ /* 0x000fca0000004100 */
[----:B------:R-:W-:-:S04]  /*8330*/  FMUL R5, R26, R15 ;  /* 0x0000000f1a057220 */ /* 0x000fc80000400000 */
[----:B------:R-:W-:-:S05]  /*8340*/  FFMA R5, R22, R14, R5 ;  /* 0x0000000e16057223 */ /* 0x000fca0000000005 */
[----:B0-----:R-:W-:Y:S02]  /*8350*/  F2FP.SATFINITE.E4M3.F32.PACK_AB_MERGE_C R23, RZ, R5, RZ ;  /* 0x00000005ff17723e */ /* 0x001fe400048070ff */
[----:B------:R-:W-:-:S03]  /*8360*/  PRMT R5, RZ, 0x7610, R5 ;  /* 0x00007610ff057816 */ /* 0x000fc60000000005 */
[----:B------:R0:W-:Y:S01]  /*8370*/  @!P3 STG.E.U8 desc[UR16][R10.64+0xb1], R23 ;  /* 0x0000b1170a00b986 */ /* 0x0001e2000c101110 */
[----:B------:R-:W-:Y:S05]  /*8380*/  @P4 BRA `(.L_x_215) ;  /* 0x0000000000044947 */ /* 0x000fea0003800000 */
[----:B------:R0:W5:Y:S02]  /*8390*/  LDG.E.U8 R5, desc[UR16][R6.64+0xb0] ;  /* 0x0000b01006057981 */ /* 0x000164000c1e1100 */
.L_x_215:
[----:B------:R-:W-:Y:S05]  /*83a0*/  BSYNC B1 ;  /* 0x0000000000017941 */ /* 0x000fea0003800000 */
.L_x_214:
        /* <DEDUP_REMOVED lines=12> */
.L_x_217:
[----:B------:R-:W-:Y:S05]  /*8470*/  BSYNC B1 ;  /* 0x0000000000017941 */ /* 0x000fea0003800000 */
.L_x_216:
        /* <DEDUP_REMOVED lines=12> */
.L_x_219:
[----:B------:R-:W-:Y:S05]  /*8540*/  BSYNC B1 ;  /* 0x0000000000017941 */ /* 0x000fea0003800000 */
.L_x_218:
        /* <DEDUP_REMOVED lines=12> */
.L_x_221:
[----:B------:R-:W-:Y:S05]  /*8610*/  BSYNC B1 ;  /* 0x0000000000017941 */ /* 0x000fea0003800000 */
.L_x_220:
[----:B-----5:R-:W-:Y:S01]  /*8620*/  LOP3.LUT R5, R5, 0xff, RZ, 0xc0, !PT ;  /* 0x000000ff05057812 */ /* 0x020fe200078ec0ff */
[----:B------:R-:W-:Y:S01]  /*8630*/  BSSY B1, `(.L_x_222) ;  /* 0x000000b000017945 */ /* 0x000fe20003800000 */
[----:B------:R-:W-:Y:S02]  /*8640*/  ISETP.LT.OR P3, PT, R25, 0xb9, !P1 ;  /* 0x000000b91900780c */ /* 0x000fe40004f61670 */
[----:B------:R-:W-:-:S05]  /*8650*/  F2FP.F16.E4M3.UNPACK_B R5, R5 ;  /* 0x00000005ff05723e */ /* 0x000fca00020006ff */
[----:B0-2---:R-:W-:-:S05]  /*8660*/  HADD2.F32 R8, -RZ, R5.H0_H0 ;  /* 0x20000005ff087230 */ /* 0x005fca0000004100 */
[----:B------:R-:W-:-:S04]  /*8670*/  FMUL R5, R8, R15 ;  /* 0x0000000f08057220 */ /* 0x000fc80000400000 */
[----:B------:R-:W-:-:S05]  /*8680*/  FFMA R5, R18, R14, R5 ;  /* 0x0000000e12057223 */ /* 0x000fca0000000005 */
[----:B------:R-:W-:Y:S02]  /*8690*/  F2FP.SATFINITE.E4M3.F32.PACK_AB_MERGE_C R9, RZ, R5, RZ ;  /* 0x00000005ff09723e */ /* 0x000fe400048070ff */
[----:B------:R-:W-:-:S03]  /*86a0*/  PRMT R5, RZ, 0x7610, R5 ;  /* 0x00007610ff057816 */ /* 0x000fc60000000005 */
[----:B------:R0:W-:Y:S01]  /*86b0*/  @!P0 STG.E.U8 desc[UR16][R10.64+0xb9], R9 ;  /* 0x0000b9090a008986 */ /* 0x0001e2000c101110 */
[----:B------:R-:W-:Y:S05]  /*86c0*/  @P3 BRA `(.L_x_223) ;  /* 0x0000000000043947 */ /* 0x000fea0003800000 */
[----:B------:R2:W5:Y:S02]  /*86d0*/  LDG.E.U8 R5, desc[UR16][R6.64+0xb8] ;  /* 0x0000b81006057981 */ /* 0x000564000c1e1100 */
.L_x_223:
[----:B------:R-:W-:Y:S05]  /*86e0*/  BSYNC B1 ;  /* 0x0000000000017941 */ /* 0x000fea0003800000 */
.L_x_222:
        /* <DEDUP_REMOVED lines=8> */
[----:B0-----:R-:W-:-:S05]  /*8770*/  F2FP.SATFINITE.E4M3.F32.PACK_AB_MERGE_C R9, RZ, R8, RZ ;  /* 0x00000008ff09723e */ /* 0x001fca00048070ff */
[----:B------:R0:W-:Y:S01]  /*8780*/  @!P3 STG.E.U8 desc[UR16][R12.64+0xb8], R9 ;  /* 0x0000b8090c00b986 */ /* 0x0001e2000c101110 */
[----:B------:R-:W-:Y:S05]  /*8790*/  @P1 BRA `(.L_x_225) ;  /* 0x0000000000041947 */ /* 0x000fea0003800000 */
[----:B------:R0:W5:Y:S02]  /*87a0*/  LDG.E.U8 R5, desc[UR16][R6.64+0xb9] ;  /* 0x0000b91006057981 */ /* 0x000164000c1e1100 */
.L_x_225:
[----:B------:R-:W-:Y:S05]  /*87b0*/  BSYNC B1 ;  /* 0x0000000000017941 */ /* 0x000fea0003800000 */
.L_x_224:
[----:B------:R-:W-:Y:S05]  /*87c0*/  @P1 BRA `(.L_x_226) ;  /* 0x0000001800281947 */ /* 0x000fea0003800000 */
[----:B-----5:R-:W-:-:S04]  /*87d0*/  LOP3.LUT R5, R5, 0xff, RZ, 0xc0, !PT ;  /* 0x000000ff05057812 */ /* 0x020fc800078ec0ff */
[----:B------:R-:W-:-:S05]  /*87e0*/  F2FP.F16.E4M3.UNPACK_B R5, R5 ;  /* 0x00000005ff05723e */ /* 0x000fca00020006ff */
[----:B0-23--:R-:W-:-:S05]  /*87f0*/  HADD2.F32 R6, -RZ, R5.H0_H0 ;  /* 0x20000005ff067230 */ /* 0x00dfca0000004100 */
[----:B------:R-:W-:-:S04]  /*8800*/  FMUL R5, R6, R15 ;  /* 0x0000000f06057220 */ /* 0x000fc80000400000 */
[----:B------:R-:W-:-:S05]  /*8810*/  FFMA R5, R16, R14, R5 ;  /* 0x0000000e10057223 */ /* 0x000fca0000000005 */
[----:B------:R-:W-:-:S05]  /*8820*/  F2FP.SATFINITE.E4M3.F32.PACK_AB_MERGE_C R5, RZ, R5, RZ ;  /* 0x00000005ff05723e */ /* 0x000fca00048070ff */
[----:B------:R0:W-:Y:S01]  /*8830*/  STG.E.U8 desc[UR16][R12.64+0xb9], R5 ;  /* 0x0000b9050c007986 */ /* 0x0001e2000c101110 */
[----:B------:R-:W-:Y:S05]  /*8840*/  BRA `(.L_x_226) ;  /* 0x0000001800087947 */ /* 0x000fea0003800000 */
.L_x_33:
[----:B------:R-:W-:Y:S01]  /*8850*/  ISETP.GE.AND P1, PT, R30, 0x1, PT ;  /* 0x000000011e00780c */ /* 0x000fe20003f26270 */
[-C--:B--2---:R-:W-:Y:S01]  /*8860*/  FMUL R207, R207, R14.reuse ;  /* 0x0000000ecfcf7220 */ /* 0x084fe20000400000 */
[-C--:B------:R-:W-:Y:S01]  /*8870*/  FMUL R206, R206, R14.reuse ;  /* 0x0000000ecece7220 */ /* 0x080fe20000400000 */
[----:B------:R-:W-:Y:S01]  /*8880*/  ISETP.GE.AND P0, PT, R30, 0x9, PT ;  /* 0x000000091e00780c */ /* 0x000fe20003f06270 */
[-C--:B------:R-:W-:Y:S01]  /*8890*/  FMUL R205, R205, R14.reuse ;  /* 0x0000000ecdcd7220 */ /* 0x080fe20000400000 */
[C---:B------:R-:W-:Y:S01]  /*88a0*/  ISETP.LT.OR P4, PT, R25.reuse, 0x1, !P1 ;  /* 0x000000011900780c */ /* 0x040fe20004f81670 */
[-C--:B------:R-:W-:Y:S01]  /*88b0*/  FMUL R204, R204, R14.reuse ;  /* 0x0000000ecccc7220 */ /* 0x080fe20000400000 */
[----:B------:R-:W-:Y:S01]  /*88c0*/  ISETP.LT.OR P5, PT, R25, 0x2, !P1 ;  /* 0x000000021900780c */ /* 0x000fe20004fa1670 */
[-C--:B------:R-:W-:Y:S01]  /*88d0*/  FMUL R203, R203, R14.reuse ;  /* 0x0000000ecbcb7220 */ /* 0x080fe20000400000 */
[----:B------:R-:W-:Y:S01]  /*88e0*/  F2FP.SATFINITE.E4M3.F32.PACK_AB_MERGE_C R207, RZ, R207, RZ ;  /* 0x000000cfffcf723e */ /* 0x000fe200048070ff */
[----:B------:R-:W-:Y:S01]  /*88f0*/  FMUL R202, R202, R14 ;  /* 0x0000000ecaca7220 */ /* 0x000fe20000400000 */
[----:B------:R-:W-:Y:S01]  /*8900*/  F2FP.SATFINITE.E4M3.F32.PACK_AB_MERGE_C R5, RZ, R206, RZ ;  /* 0x000000ceff05723e */ /* 0x000fe200048070ff */
[-C--:B------:R-:W-:Y:S01]  /*8910*/  FMUL R201, R201, R14.reuse ;  /* 0x0000000ec9c97220 */ /* 0x080fe20000400000 */
[C---:B------:R-:W-:Y:S01]  /*8920*/  ISETP.LT.OR P3, PT, R25.reuse, 0x1, !P0 ;  /* 0x000000011900780c */ /* 0x040fe20004761670 */
[-C--:B------:R-:W-:Y:S01]  /*8930*/  FMUL R200, R200, R14.reuse ;  /* 0x0000000ec8c87220 */ /* 0x080fe20000400000 */
[----:B------:R-:W-:Y:S01]  /*8940*/  ISETP.LT.OR P6, PT, R25, 0xa, !P1 ;  /* 0x0000000a1900780c */ /* 0x000fe20004fc1670 */
[-C--:B------:R-:W-:Y:S01]  /*8950*/  FMUL R199, R199, R14.reuse ;  /* 0x0000000ec7c77220 */ /* 0x080fe20000400000 */
[----:B------:R-:W-:Y:S01]  /*8960*/  F2FP.SATFINITE.E4M3.F32.PACK_AB_MERGE_C R205, RZ, R205, RZ ;  /* 0x000000cdffcd723e */ /* 0x000fe200048070ff */
[----:B------:R-:W-:Y:S01]  /*8970*/  @!P4 STG.E.U8 desc[UR16][R10.64], R207 ;  /* 0x000000cf0a00c986 */ /* 0x000fe2000c101110 */
[C---:B------:R-:W-:Y:S01]  /*8980*/  ISETP.LT.OR P4, PT, R25.reuse, 0x2, !P0 ;  /* 0x000000021900780c */ /* 0x040fe20004781670 */
[----:B------:R-:W-:Y:S01]  /*8990*/  FMUL R198, R198, R14 ;  /* 0x0000000ec6c67220 */ /* 0x000fe20000400000 */
[----:B------:R-:W-:Y:S01]  /*89a0*/  F2FP.SATFINITE.E4M3.F32.PACK_AB_MERGE_C R7, RZ, R204, RZ ;  /* 0x000000ccff07723e */ /* 0x000fe200048070ff */
[----:B------:R0:W-:Y:S01]  /*89b0*/  @!P5 STG.E.U8 desc[UR16][R10.64+0x1], R5 ;  /* 0x000001050a00d986 */ /* 0x0001e2000c101110 */
[----:B------:R-:W-:Y:S01]  /*89c0*/  ISETP.LT.OR P5, PT, R25, 0x9, !P1 ;  /* 0x000000091900780c */ /* 0x000fe20004fa1670 */
[-C--:B------:R-:W-:Y:S01]  /*89d0*/  FMUL R197, R197, R14.reuse ;  /* 0x0000000ec5c57220 */ /* 0x080fe20000400000 */
[----:B------:R-:W-:Y:S01]  /*89e0*/  F2FP.SATFINITE.E4M3.F32.PACK_AB_MERGE_C R203, RZ, R203, RZ ;  /* 0x000000cbffcb723e */ /* 0x000fe200048070ff */
[----:B------:R-:W-:Y:S01]  /*89f0*/  @!P3 STG.E.U8 desc[UR16][R12.64], R205 ;  /* 0x000000cd0c00b986 */ /* 0x000fe2000c101110 */
[----:B------:R-:W-:Y:S01]  /*8a00*/  ISETP.LT.OR P3, PT, R25, 0x9, !P0 ;  /* 0x000000091900780c */ /* 0x000fe20004761670 */
[-C--:B------:R-:W-:Y:S01]  /*8a10*/  FMUL R196, R196, R14.reuse ;  /* 0x0000000ec4c47220 */ /* 0x080fe20000400000 */
[----:B------:R-:W-:Y:S01]  /*8a20*/  F2FP.SATFINITE.E4M3.F32.PACK_AB_MERGE_C R201, RZ, R201, RZ ;  /* 0x000000c9ffc9723e */ /* 0x000fe200048070ff */
[-C--:B------:R-:W-:Y:S01]  /*8a30*/  FMUL R195, R195, R14.reuse ;  /* 0x0000000ec3c37220 */ /* 0x080fe20000400000 */
[----:B------:R-:W-:Y:S01]  /*8a40*/  F2FP.SATFINITE.E4M3.F32.PACK_AB_MERGE_C R199, RZ, R199, RZ ;  /* 0x000000c7ffc7723e */ /* 0x000fe200048070ff */
[----:B------:R1:W-:Y:S01]  /*8a50*/  @!P4 STG.E.U8 desc[UR16][R12.64+0x1], R7 ;  /* 0x000001070c00c986 */ /* 0x0003e2000c101110 */
[C---:B------:R-:W-:Y:S01]  /*8a60*/  ISETP.LT.OR P4, PT, R25.reuse, 0xa, !P0 ;  /* 0x0000000a1900780c */ /* 0x040fe20004781670 */
[----:B------:R-:W-:Y:S01]  /*8a70*/  FMUL R194, R194, R14 ;  /* 0x0000000ec2c27220 */ /* 0x000fe20000400000 */
[----:B0-----:R-:W-:Y:S01]  /*8a80*/  F2FP.SATFINITE.E4M3.F32.PACK_AB_MERGE_C R5, RZ, R202, RZ ;  /* 0x000000caff05723e */ /* 0x001fe200048070ff */
[----:B------:R-:W-:Y:S01]  /*8a90*/  @!P5 STG.E.U8 desc[UR16][R10.64+0x8], R203 ;  /* 0x000008cb0a00d986 */ /* 0x000fe2000c101110 */
[----:B------:R-:W-:Y:S01]  /*8aa0*/  ISETP.LT.OR P5, PT, R25, 0x11, !P1 ;  /* 0x000000111900780c */ /* 0x000fe20004fa1670 */
[-C--:B------:R-:W-:Y:S01]  /*8ab0*/  FMUL R193, R193, R14.reuse ;  /* 0x0000000ec1c17220 */ /* 0x080fe20000400000 */
[----:B------:R-:W-:Y:S01]  /*8ac0*/  F2FP.SATFINITE.E4M3.F32.PACK_AB_MERGE_C R197, RZ, R197, RZ ;  /* 0x000000c5ffc5723e */ /* 0x000fe200048070ff */
[----:B------:R0:W-:Y:S01]  /*8ad0*/  @!P6 STG.E.U8 desc[UR16][R10.64+0x9], R5 ;  /* 0x000009050a00e986 */ /* 0x0001e2000c101110 */
[----:B------:R-:W-:Y:S01]  /*8ae0*/  ISETP.LT.OR P6, PT, R25, 0x12, !P1 ;  /* 0x000000121900780c */ /* 0x000fe20004fc1670 */
[----:B------:R-:W-:Y:S01]  /*8af0*/  FMUL R192, R192, R14 ;  /* 0x0000000ec0c07220 */ /* 0x000fe20000400000 */
[----:B------:R-:W-:Y:S01]  /*8b00*/  F2FP.SATFINITE.E4M3.F32.PACK_AB_MERGE_C R195, RZ, R195, RZ ;  /* 0x000000c3ffc3723e */ /* 0x000fe200048070ff */
[----:B------:R-:W-:Y:S01]  /*8b10*/  @!P3 STG.E.U8 desc[UR16][R12.64+0x8], R201 ;  /* 0x000008c90c00b986 */ /* 0x000fe2000c101110 */
[----:B-1----:R-:W-:Y:S01]  /*8b20*/  F2FP.SATFINITE.E4M3.F32.PACK_AB_MERGE_C R7, RZ, R200, RZ ;  /* 0x000000c8ff07723e */ /* 0x002fe200048070ff */
[-C--:B------:R-:W-:Y:S01]  /*8b30*/  FMUL R191, R191, R14.reuse ;  /* 0x0000000ebfbf7220 */ /* 0x080fe20000400000 */
[C---:B------:R-:W-:Y:S01]  /*8b40*/  ISETP.LT.OR P3, PT, R25.reuse, 0x11, !P0 ;  /* 0x000000111900780c */ /* 0x040fe20004761670 */
[-C--:B------:R-:W-:Y:S01]  /*8b50*/  FMUL R190, R190, R14.reuse ;  /* 0x0000000ebebe7220 */ /* 0x080fe20000400000 */
[----:B------:R-:W-:Y:S01]  /*8b60*/  F2FP.SATFINITE.E4M3.F32.PACK_AB_MERGE_C R193, RZ, R193, RZ ;  /* 0x000000c1ffc1723e */ /* 0x000fe200048070ff */
[----:B------:R1:W-:Y:S01]  /*8b70*/  @!P4 STG.E.U8 desc[UR16][R12.64+0x9], R7 ;  /* 0x000009070c00c986 */ /* 0x0003e2000c101110 */
[----:B------:R-:W-:Y:S01]  /*8b80*/  ISETP.LT.OR P4, PT, R25, 0x12, !P0 ;  /* 0x000000121900780c */ /* 0x000fe20004781670 */
[----:B------:R-:W-:Y:S01]  /*8b90*/  FMUL R189, R189, R14 ;  /* 0x0000000ebdbd7220 */ /* 0x000fe20000400000 */
[----:B0-----:R-:W-:Y:S01]  /*8ba0*/  F2FP.SATFINITE.E4M3.F32.PACK_AB_MERGE_C R5, RZ, R198, RZ ;  /* 0x000000c6ff05723e */ /* 0x001fe200048070ff */
[----:B------:R-:W-:Y:S01]  /*8bb0*/  @!P5 STG.E.U8 desc[UR16][R10.64+0x10], R199 ;  /* 0x000010c70a00d986 */ /* 0x000fe2000c101110 */
[C---:B------:R-:W-:Y:S01]  /*8bc0*/  ISETP.LT.OR P5, PT, R25.reuse, 0x19, !P1 ;  /* 0x000000191900780c */ /* 0x040fe20004fa1670 */
[-C--:B------:R-:W-:Y:S01]  /*8bd0*/  FMUL R188, R188, R14.reuse ;  /* 0x0000000ebcbc7220 */ /* 0x080fe20000400000 */
[----:B------:R-:W-:Y:S01]  /*8be0*/  F2FP.SATFINITE.E4M3.F32.PACK_AB_MERGE_C R191, RZ, R191, RZ ;  /* 0x000000bfffbf723e */ /* 0x000fe200048070ff */
[----:B------:R0:W-:Y:S01]  /*8bf0*/  @!P6 STG.E.U8 desc[UR16][R10.64+0x11], R5 ;  /* 0x000011050a00e986 */ /* 0x0001e2000c101110 */
[----:B------:R-:W-:Y:S01]  /*8c00*/  ISETP.LT.OR P6, PT, R25, 0x1a, !P1 ;  /* 0x0000001a1900780c */ /* 0x000fe20004fc1670 */
[-C--:B------:R-:W-:Y:S01]  /*8c10*/  FMUL R187, R187, R14.reuse ;  /* 0x0000000ebbbb7220 */ /* 0x080fe20000400000 */
[----:B------:R-:W-:Y:S01]  /*8c20*/  FMUL R186, R186, R14 ;  /* 0x0000000ebaba7220 */ /* 0x000fe20000400000 */
[----:B-1----:R-:W-:Y:S01]  /*8c30*/  F2FP.SATFINITE.E4M3.F32.PACK_AB_MERGE_C R7, RZ, R196, RZ ;  /* 0x000000c4ff07723e */ /* 0x002fe200048070ff */
[----:B------:R-:W-:Y:S01]  /*8c40*/  @!P3 STG.E.U8 desc[UR16][R12.64+0x10], R197 ;  /* 0x000010c50c00b986 */ /* 0x000fe2000c101110 */
[----:B------:R-:W-:Y:S01]  /*8c50*/  ISETP.LT.OR P3, PT, R25, 0x19, !P0 ;  /* 0x000000191900780c */ /* 0x000fe20004761670 */
        /* <DEDUP_REMOVED lines=35> */
[----:B------:R-:W-:Y:S01]  /*8e90*/  ISETP.LT.OR P3, PT, R25, 0x29, !P0 ;  /* 0x000000291900780c */ /* 0x000fe20004761670 */
[-C--:B------:R-:W-:Y:S01]  /*8ea0*/  FMUL R175, R175, R14.reuse ;  /* 0x0000000eafaf7220 */ /* 0x080fe20000400000 */
[-C--:B------:R-:W-:Y:S01]  /*8eb0*/  FMUL R174, R174, R14.reuse ;  /* 0x0000000eaeae7220 */ /* 0x080fe20000400000 */
        /* <DEDUP_REMOVED lines=203> */
[----:B------:R-:W-:Y:S01]  /*9b70*/  ISETP.LT.OR P5, PT, R25, 0x89, !P1 ;  /* 0x000000891900780c */ /* 0x000fe20004fa1670 */
[-C--:B------:R-:W-:Y:S01]  /*9b80*/  FMUL R18, R18, R14.reuse ;  /* 0x0000000e12127220 */ /* 0x080fe20000400000 */
[-C--:B------:R-:W-:Y:S01]  /*9b90*/  FMUL R17, R17, R14.reuse ;  /* 0x0000000e11117220 */ /* 0x080fe20000400000 */
[----:B------:R0:W-:Y:S01]  /*9ba0*/  @!P6 STG.E.U8 desc[UR16][R10.64+0x81], R5 ;  /* 0x000081050a00e986 */ /* 0x0001e2000c101110 */
[----:B------:R-:W-:Y:S01]  /*9bb0*/  ISETP.LT.OR P6, PT, R25, 0x8a, !P1 ;  /* 0x0000008a1900780c */ /* 0x000fe20004fc1670 */
[----:B------:R-:W-:Y:S01]  /*9bc0*/  FMUL R16, R16, R14 ;  /* 0x0000000e10107220 */ /* 0x000fe20000400000 */
[----:B------:R-:W-:Y:S01]  /*9bd0*/  F2FP.SATFINITE.E4M3.F32.PACK_AB_MERGE_C R21, RZ, R21, RZ ;  /* 0x00000015ff15723e */ /* 0x000fe200048070ff */
[----:B------:R-:W-:Y:S01]  /*9be0*/  @!P3 STG.E.U8 desc[UR16][R12.64+0x80], R141 ;  /* 0x0000808d0c00b986 */ /* 0x000fe2000c101110 */
[----:B-1----:R-:W-:-:S02]  /*9bf0*/  F2FP.SATFINITE.E4M3.F32.PACK_AB_MERGE_C R7, RZ, R140, RZ ;  /* 0x0000008cff07723e */ /* 0x002fc400048070ff */
[C---:B------:R-:W-:Y:S02]  /*9c00*/  ISETP.LT.OR P3, PT, R25.reuse, 0x89, !P0 ;  /* 0x000000891900780c */ /* 0x040fe40004761670 */
[----:B------:R-:W-:Y:S01]  /*9c10*/  F2FP.SATFINITE.E4M3.F32.PACK_AB_MERGE_C R19, RZ, R19, RZ ;  /* 0x00000013ff13723e */ /* 0x000fe200048070ff */
[----:B------:R1:W-:Y:S01]  /*9c20*/  @!P4 STG.E.U8 desc[UR16][R12.64+0x81], R7 ;  /* 0x000081070c00c986 */ /* 0x0003e2000c101110 */
[C---:B------:R-:W-:Y:S02]  /*9c30*/  ISETP.LT.OR P4, PT, R25.reuse, 0x8a, !P0 ;  /* 0x0000008a1900780c */ /* 0x040fe40004781670 */
[----:B0-----:R-:W-:Y:S01]  /*9c40*/  F2FP.SATFINITE.E4M3.F32.PACK_AB_MERGE_C R5, RZ, R138, RZ ;  /* 0x0000008aff05723e */ /* 0x001fe200048070ff */
[----:B------:R-:W-:Y:S01]  /*9c50*/  @!P5 STG.E.U8 desc[UR16][R10.64+0x88], R139 ;  /* 0x0000888b0a00d986 */ /* 0x000fe2000c101110 */
[C---:B------:R-:W-:Y:S02]  /*9c60*/  ISETP.LT.OR P5, PT, R25.reuse, 0x91, !P1 ;  /* 0x000000911900780c */ /* 0x040fe40004fa1670 */
[----:B------:R-:W-:Y:S01]  /*9c70*/  F2FP.SATFINITE.E4M3.F32.PACK_AB_MERGE_C R17, RZ, R17, RZ ;  /* 0x00000011ff11723e */ /* 0x000fe200048070ff */
[----:B------:R0:W-:Y:S01]  /*9c80*/  @!P6 STG.E.U8 desc[UR16][R10.64+0x89], R5 ;  /* 0x000089050a00e986 */ /* 0x0001e2000c101110 */
[----:B------:R-:W-:-:S02]  /*9c90*/  ISETP.LT.OR P6, PT, R25, 0x92, !P1 ;  /* 0x000000921900780c */ /* 0x000fc40004fc1670 */
[----:B------:R-:W-:Y:S01]  /*9ca0*/  F2FP.SATFINITE.E4M3.F32.PACK_AB_MERGE_C R9, RZ, R16, RZ ;  /* 0x00000010ff09723e */ /* 0x000fe200048070ff */
[----:B------:R-:W-:Y:S01]  /*9cb0*/  @!P3 STG.E.U8 desc[UR16][R12.64+0x88], R137 ;  /* 0x000088890c00b986 */ /* 0x000fe2000c101110 */
[----:B-1----:R-:W-:Y:S02]  /*9cc0*/  F2FP.SATFINITE.E4M3.F32.PACK_AB_MERGE_C R7, RZ, R136, RZ ;  /* 0x00000088ff07723e */ /* 0x002fe400048070ff */
[----:B------:R-:W-:-:S03]  /*9cd0*/  ISETP.LT.OR P3, PT, R25, 0x91, !P0 ;  /* 0x000000911900780c */ /* 0x000fc60004761670 */
[----:B------:R1:W-:Y:S01]  /*9ce0*/  @!P4 STG.E.U8 desc[UR16][R12.64+0x89], R7 ;  /* 0x000089070c00c986 */ /* 0x0003e2000c101110 */
[C---:B------:R-:W-:Y:S02]  /*9cf0*/  ISETP.LT.OR P4, PT, R25.reuse, 0x92, !P0 ;  /* 0x000000921900780c */ /* 0x040fe40004781670 */
[----:B0-----:R-:W-:Y:S01]  /*9d00*/  F2FP.SATFINITE.E4M3.F32.PACK_AB_MERGE_C R5, RZ, R134, RZ ;  /* 0x00000086ff05723e */ /* 0x001fe200048070ff */
[----:B------:R-:W-:Y:S01]  /*9d10*/  @!P5 STG.E.U8 desc[UR16][R10.64+0x90], R135 ;  /* 0x000090870a00d986 */ /* 0x000fe2000c101110 */
[----:B------:R-:W-:-:S03]  /*9d20*/  ISETP.LT.OR P5, PT, R25, 0x99, !P1 ;  /* 0x000000991900780c */ /* 0x000fc60004fa1670 */
[----:B------:R0:W-:Y:S01]  /*9d30*/  @!P6 STG.E.U8 desc[UR16][R10.64+0x91], R5 ;  /* 0x000091050a00e986 */ /* 0x0001e2000c101110 */
[C---:B------:R-:W-:Y:S02]  /*9d40*/  ISETP.LT.OR P6, PT, R25.reuse, 0x9a, !P1 ;  /* 0x0000009a1900780c */ /* 0x040fe40004fc1670 */
[----:B-1----:R-:W-:Y:S01]  /*9d50*/  F2FP.SATFINITE.E4M3.F32.PACK_AB_MERGE_C R7, RZ, R132, RZ ;  /* 0x00000084ff07723e */ /* 0x002fe200048070ff */
[----:B------:R-:W-:Y:S01]  /*9d60*/  @!P3 STG.E.U8 desc[UR16][R12.64+0x90], R133 ;  /* 0x000090850c00b986 */ /* 0x000fe2000c101110 */
        /* <DEDUP_REMOVED lines=35> */
[C---:B------:R-:W-:Y:S02]  /*9fa0*/  ISETP.LT.OR P5, PT, R25.reuse, 0xb2, !P0 ;  /* 0x000000b21900780c */ /* 0x040fe400047a1670 */
[C---:B------:R-:W-:Y:S01]  /*9fb0*/  ISETP.LT.OR P1, PT, R25.reuse, 0xba, !P1 ;  /* 0x000000ba1900780c */ /* 0x040fe20004f21670 */
[----:B------:R0:W-:Y:S01]  /*9fc0*/  @!P6 STG.E.U8 desc[UR16][R10.64+0xb1], R5 ;  /* 0x0000b1050a00e986 */ /* 0x0001e2000c101110 */
[C---:B------:R-:W-:Y:S02]  /*9fd0*/  ISETP.LT.OR P6, PT, R25.reuse, 0xb9, !P0 ;  /* 0x000000b91900780c */ /* 0x040fe400047c1670 */
[----:B------:R-:W-:Y:S01]  /*9fe0*/  ISETP.LT.OR P0, PT, R25, 0xba, !P0 ;  /* 0x000000ba1900780c */ /* 0x000fe20004701670 */
[----:B------:R2:W-:Y:S01]  /*9ff0*/  @!P3 STG.E.U8 desc[UR16][R12.64+0xb0], R21 ;  /* 0x0000b0150c00b986 */ /* 0x0005e2000c101110 */
[----:B-1----:R-:W-:-:S02]  /*a000*/  F2FP.SATFINITE.E4M3.F32.PACK_AB_MERGE_C R7, RZ, R18, RZ ;  /* 0x00000012ff07723e */ /* 0x002fc400048070ff */
[----:B0-----:R-:W-:-:S05]  /*a010*/  F2FP.SATFINITE.E4M3.F32.PACK_AB_MERGE_C R5, RZ, R20, RZ ;  /* 0x00000014ff05723e */ /* 0x001fca00048070ff */
[----:B------:R2:W-:Y:S04]  /*a020*/  @!P5 STG.E.U8 desc[UR16][R12.64+0xb1], R5 ;  /* 0x0000b1050c00d986 */ /* 0x0005e8000c101110 */
[----:B------:R2:W-:Y:S04]  /*a030*/  @!P4 STG.E.U8 desc[UR16][R10.64+0xb8], R19 ;  /* 0x0000b8130a00c986 */ /* 0x0005e8000c101110 */
[----:B------:R2:W-:Y:S04]  /*a040*/  @!P1 STG.E.U8 desc[UR16][R10.64+0xb9], R7 ;  /* 0x0000b9070a009986 */ /* 0x0005e8000c101110 */
[----:B------:R2:W-:Y:S04]  /*a050*/  @!P6 STG.E.U8 desc[UR16][R12.64+0xb8], R17 ;  /* 0x0000b8110c00e986 */ /* 0x0005e8000c101110 */
[----:B------:R2:W-:Y:S02]  /*a060*/  @!P0 STG.E.U8 desc[UR16][R12.64+0xb9], R9 ;  /* 0x0000b9090c008986 */ /* 0x0005e4000c101110 */
.L_x_226:
[----:B------:R-:W-:Y:S05]  /*a070*/  BSYNC B0 ;  /* 0x0000000000007941 */ /* 0x000fea0003800000 */
.L_x_32:
[----:B------:R-:W-:Y:S01]  /*a080*/  ULDC UR6, c[0x0][0xc] ;  /* 0x0000030000067ab9 */ /* 0x000fe20000000800 */
[----:B------:R-:W-:Y:S01]  /*a090*/  ULDC UR7, c[0x0][0x10] ;  /* 0x0000040000077ab9 */ /* 0x000fe20000000800 */
[----:B0-2--5:R-:W0:Y:S01]  /*a0a0*/  LDC R5, c[0x0][0x14] ;  /* 0x00000500ff057b82 */ /* 0x025e220000000800 */
[----:B------:R-:W-:Y:S01]  /*a0b0*/  UIMAD.WIDE.U32 UR6, UR6, UR7, URZ ;  /* 0x00000007060672a5 */ /* 0x000fe2000f8e003f */
[----:B---3--:R-:W-:Y:S01]  /*a0c0*/  PRMT R6, RZ, 0x7610, R6 ;  /* 0x00007610ff067816 */ /* 0x008fe20000000006 */
[----:B------:R-:W-:-:S04]  /*a0d0*/  IMAD.MOV.U32 R7, RZ, RZ, -0x1 ;  /* 0xffffffffff077424 */ /* 0x000fc800078e00ff */
[----:B0-----:R-:W-:-:S04]  /*a0e0*/  IMAD.WIDE.U32 R2, R5, UR6, R2 ;  /* 0x0000000605027c25 */ /* 0x001fc8000f8e0002 */
[----:B------:R-:W-:Y:S01]  /*a0f0*/  IMAD R5, R5, UR7, RZ ;  /* 0x0000000705057c24 */ /* 0x000fe2000f8e02ff */
[----:B------:R-:W-:Y:S02]  /*a100*/  ULDC.64 UR6, c[0x0][0x650] ;  /* 0x0001940000067ab9 */ /* 0x000fe40000000a00 */
[----:B------:R-:W-:Y:S01]  /*a110*/  ISETP.GE.U32.AND P0, PT, R2, UR6, PT ;  /* 0x0000000602007c0c */ /* 0x000fe2000bf06070 */
[----:B------:R-:W-:Y:S02]  /*a120*/  IMAD.IADD R3, R3, 0x1, R5 ;  /* 0x0000000103037824 */ /* 0x000fe400078e0205 */
[----:B------:R-:W-:-:S03]  /*a130*/  IMAD.MOV.U32 R5, RZ, RZ, -0x1 ;  /* 0xffffffffff057424 */ /* 0x000fc600078e00ff */
[----:B------:R-:W-:-:S13]  /*a140*/  ISETP.GE.U32.AND.EX P0, PT, R3, UR7, PT, P0 ;  /* 0x0000000703007c0c */ /* 0x000fda000bf06100 */
[----:B------:R-:W-:Y:S05]  /*a150*/  @P0 BRA `(.L_x_227) ;  /* 0x0000000400600947 */ /* 0x000fea0003800000 */
[----:B------:R-:W0:Y:S01]  /*a160*/  S2R R20, SR_CTAID.X ;  /* 0x0000000000147919 */ /* 0x000e220000002500 */
[----:B----4-:R-:W2:Y:S01]  /*a170*/  LDC.64 R12, c[0x0][0x628] ;  /* 0x00018a00ff0c7b82 */ /* 0x010ea20000000a00 */
[----:B------:R-:W-:Y:S01]  /*a180*/  ULDC UR6, c[0x0][0x150] ;  /* 0x0000540000067ab9 */ /* 0x000fe20000000800 */
[----:B-1----:R-:W-:Y:S01]  /*a190*/  IMAD.MOV.U32 R10, RZ, RZ, R2 ;  /* 0x000000ffff0a7224 */ /* 0x002fe200078e0002 */
[----:B------:R-:W1:Y:S01]  /*a1a0*/  S2R R22, SR_CTAID.Y ;  /* 0x0000000000167919 */ /* 0x000e620000002600 */
[----:B------:R-:W-:-:S04]  /*a1b0*/  IMAD.MOV.U32 R11, RZ, RZ, R3 ;  /* 0x000000ffff0b7224 */ /* 0x000fc800078e0003 */
[----:B------:R-:W3:Y:S08]  /*a1c0*/  LDC R23, c[0x0][0x144] ;  /* 0x00005100ff177b82 */ /* 0x000ef00000000800 */
[----:B------:R-:W4:Y:S08]  /*a1d0*/  LDC R16, c[0x0][0x630] ;  /* 0x00018c00ff107b82 */ /* 0x000f300000000800 */
[----:B------:R-:W1:Y:S01]  /*a1e0*/  LDC.64 R18, c[0x0][0x620] ;  /* 0x00018800ff127b82 */ /* 0x000e620000000a00 */
[----:B--2---:R-:W-:-:S04]  /*a1f0*/  ISETP.NE.U32.AND P0, PT, R12, RZ, PT ;  /* 0x000000ff0c00720c */ /* 0x004fc80003f05070 */
[----:B------:R-:W-:Y:S02]  /*a200*/  ISETP.NE.AND.EX P0, PT, R13, RZ, PT, P0 ;  /* 0x000000ff0d00720c */ /* 0x000fe40003f05300 */
[----:B0-----:R-:W-:-:S05]  /*a210*/  I2FP.F32.U32 R5, R20 ;  /* 0x0000001400057245 */ /* 0x001fca0000201000 */
[----:B------:R-:W-:-:S04]  /*a220*/  FMUL R5, R5, UR6 ;  /* 0x0000000605057c20 */ /* 0x000fc80008400000 */
[----:B------:R0:W2:Y:S02]  /*a230*/  F2I.U32.TRUNC.NTZ R21, R5 ;  /* 0x0000000500157305 */ /* 0x0000a4000020f000 */
[----:B---34-:R-:W-:Y:S05]  /*a240*/  @!P0 BRA `(.L_x_228) ;  /* 0x0000000000288947 */ /* 0x018fea0003800000 */
[----:B0-----:R-:W0:Y:S02]  /*a250*/  LDC R5, c[0x0][0x634] ;  /* 0x00018d00ff057b82 */ /* 0x001e240000000800 */
        /* <DEDUP_REMOVED lines=9> */
.L_x_228:
[-CC-:B------:R-:W-:Y:S01]  /*a2f0*/  SHF.R.U64 R17, R10, R16.reuse, R11.reuse ;  /* 0x000000100a117219 */ /* 0x180fe2000000120b */
[----:B------:R-:W3:Y:S01]  /*a300*/  LDC.64 R28, c[0x0][0x640] ;  /* 0x00019000ff1c7b82 */ /* 0x000ee20000000a00 */
[----:B0-----:R-:W-:Y:S01]  /*a310*/  SHF.R.U32.HI R5, RZ, R16, R11 ;  /* 0x00000010ff057219 */ /* 0x001fe2000001160b */
[----:B--2---:R-:W-:Y:S01]  /*a320*/  IMAD.MOV R21, RZ, RZ, -R21 ;  /* 0x000000ffff157224 */ /* 0x004fe200078e0a15 */
[----:B------:R-:W-:Y:S01]  /*a330*/  IADD3 R9, P0, RZ, -R17, RZ ;  /* 0x80000011ff097210 */ /* 0x000fe20007f1e0ff */
[----:B------:R-:W-:Y:S02]  /*a340*/  ULDC UR6, c[0x0][0x154] ;  /* 0x0000550000067ab9 */ /* 0x000fe40000000800 */
[----:B------:R-:W-:Y:S02]  /*a350*/  IMAD R23, R23, R21, R20 ;  /* 0x0000001517177224 */ /* 0x000fe400078e0214 */
[----:B------:R-:W0:Y:S01]  /*a360*/  LDC R10, c[0x0][0x618] ;  /* 0x00018600ff0a7b82 */ /* 0x000e220000000800 */
[----:B------:R-:W-:-:S02]  /*a370*/  IMAD.X R5, RZ, RZ, ~R5, P0 ;  /* 0x000000ffff057224 */ /* 0x000fc400000e0e05 */
[----:B-1----:R-:W-:-:S04]  /*a380*/  IMAD.WIDE.U32 R6, R9, R18, R2 ;  /* 0x0000001209067225 */ /* 0x002fc800078e0002 */
[----:B------:R-:W-:Y:S01]  /*a390*/  IMAD R8, R5, R18, RZ ;  /* 0x0000001205087224 */ /* 0x000fe200078e02ff */
[----:B------:R-:W1:Y:S03]  /*a3a0*/  LDC R24, c[0x0][0x608] ;  /* 0x00018200ff187b82 */ /* 0x000e660000000800 */
[----:B------:R-:W-:Y:S02]  /*a3b0*/  IMAD R5, R9, R19, R8 ;  /* 0x0000001309057224 */ /* 0x000fe400078e0208 */
[----:B------:R-:W-:Y:S02]  /*a3c0*/  IMAD.MOV.U32 R9, RZ, RZ, 0x1 ;  /* 0x00000001ff097424 */ /* 0x000fe400078e00ff */
[----:B------:R-:W-:Y:S01]  /*a3d0*/  IMAD.IADD R5, R7, 0x1, R5 ;  /* 0x0000000107057824 */ /* 0x000fe200078e0205 */
[----:B------:R-:W2:Y:S01]  /*a3e0*/  LDC R26, c[0x0][0x658] ;  /* 0x00019600ff1a7b82 */ /* 0x000ea20000000800 */
[----:B------:R-:W-:-:S02]  /*a3f0*/  I2FP.F32.U32 R7, R22 ;  /* 0x0000001600077245 */ /* 0x000fc40000201000 */
[----:B---3--:R-:W-:-:S03]  /*a400*/  ISETP.NE.U32.AND P0, PT, R28, RZ, PT ;  /* 0x000000ff1c00720c */ /* 0x008fc60003f05070 */
[----:B------:R-:W-:Y:S01]  /*a410*/  FMUL R8, R7, UR6 ;  /* 0x0000000607087c20 */ /* 0x000fe20008400000 */
[----:B------:R-:W-:Y:S01]  /*a420*/  ISETP.NE.AND.EX P0, PT, R29, RZ, PT, P0 ;  /* 0x000000ff1d00720c */ /* 0x000fe20003f05300 */
[----:B------:R-:W3:Y:S01]  /*a430*/  LDC R21, c[0x0][0x148] ;  /* 0x00005200ff157b82 */ /* 0x000ee20000000800 */
[-CC-:B0-----:R-:W-:Y:S01]  /*a440*/  SHF.R.U64 R16, R6, R10.reuse, R5.reuse ;  /* 0x0000000a06107219 */ /* 0x181fe20000001205 */
[----:B------:R0:W4:Y:S01]  /*a450*/  F2I.U32.TRUNC.NTZ R18, R8 ;  /* 0x0000000800127305 */ /* 0x000122000020f000 */
[----:B------:R-:W-:Y:S01]  /*a460*/  SHF.R.U32.HI R5, RZ, R10, R5 ;  /* 0x0000000aff057219 */ /* 0x000fe20000011605 */
[----:B------:R-:W-:-:S04]  /*a470*/  IMAD.MOV.U32 R7, RZ, RZ, -0x1 ;  /* 0xffffffffff077424 */ /* 0x000fc800078e00ff */
[----:B------:R-:W0:Y:S01]  /*a480*/  LDC R20, c[0x0][0x600] ;  /* 0x00018000ff147b82 */ /* 0x000e220000000800 */
[-CC-:B-1----:R-:W-:Y:S02]  /*a490*/  SHF.R.U64 R12, R16, R24.reuse, R5.reuse ;  /* 0x00000018100c7219 */ /* 0x182fe40000001205 */
[----:B------:R-:W-:-:S05]  /*a4a0*/  SHF.R.U32.HI R5, RZ, R24, R5 ;  /* 0x00000018ff057219 */ /* 0x000fca0000011605 */
[----:B------:R-:W1:Y:S01]  /*a4b0*/  LDC R27, c[0x0][0x648] ;  /* 0x00019200ff1b7b82 */ /* 0x000e620000000800 */
[-C--:B--2---:R-:W-:Y:S02]  /*a4c0*/  SHF.L.U32 R6, R7, R26.reuse, RZ ;  /* 0x0000001a07067219 */ /* 0x084fe400000006ff */
[-CC-:B------:R-:W-:Y:S02]  /*a4d0*/  SHF.R.U64 R19, R12, R26.reuse, R5.reuse ;  /* 0x0000001a0c137219 */ /* 0x180fe40000001205 */
[----:B------:R-:W-:Y:S02]  /*a4e0*/  SHF.R.U32.HI R7, RZ, R26, R5 ;  /* 0x0000001aff077219 */ /* 0x000fe40000011605 */
[----:B------:R-:W-:Y:S01]  /*a4f0*/  LOP3.LUT R25, RZ, R6, RZ, 0x33, !PT ;  /* 0x00000006ff197212 */ /* 0x000fe200078e33ff */
[----:B------:R-:W2:Y:S01]  /*a500*/  LDC R30, c[0x0][0x638] ;  /* 0x00018e00ff1e7b82 */ /* 0x000ea20000000800 */
[----:B------:R-:W-:Y:S01]  /*a510*/  SHF.L.U32 R26, R9, R26, RZ ;  /* 0x0000001a091a7219 */ /* 0x000fe200000006ff */
[----:B------:R-:W-:-:S06]  /*a520*/  IMAD.MOV.U32 R6, RZ, RZ, R19 ;  /* 0x000000ffff067224 */ /* 0x000fcc00078e0013 */
[----:B------:R-:W0:Y:S01]  /*a530*/  LDC R31, c[0x0][0x610] ;  /* 0x00018400ff1f7b82 */ /* 0x000e220000000800 */
[----:B----4-:R-:W-:Y:S05]  /*a540*/  @!P0 BRA `(.L_x_229) ;  /* 0x0000000000288947 */ /* 0x010fea0003800000 */
[----:B------:R-:W4:Y:S02]  /*a550*/  LDC R6, c[0x0][0x64c] ;  /* 0x00019300ff067b82 */ /* 0x000f240000000800 */
[----:B----4-:R-:W-:-:S05]  /*a560*/  IADD3 R5, P0, R19, R6, RZ ;  /* 0x0000000613057210 */ /* 0x010fca0007f1e0ff */
[----:B------:R-:W-:-:S04]  /*a570*/  IMAD.X R13, RZ, RZ, R7, P0 ;  /* 0x000000ffff0d7224 */ /* 0x000fc800000e0607 */
[----:B------:R-:W-:-:S04]  /*a580*/  IMAD.WIDE.U32 R6, R13, R28, RZ ;  /* 0x0000001c0d067225 */ /* 0x000fc800078e00ff */
[----:B0-----:R-:W-:-:S04]  /*a590*/  IMAD.WIDE.U32 R8, P0, R5, R29, R6 ;  /* 0x0000001d05087225 */ /* 0x001fc80007800006 */
[----:B------:R-:W-:-:S04]  /*a5a0*/  IMAD.WIDE.U32 R6, R5, R28, RZ ;  /* 0x0000001c05067225 */ /* 0x000fc800078e00ff */
[----:B------:R-:W-:Y:S01]  /*a5b0*/  IMAD.X R11, RZ, RZ, RZ, P0 ;  /* 0x000000ffff0b7224 */ /* 0x000fe200000e06ff */
[----:B------:R-:W-:Y:S01]  /*a5c0*/  IADD3 RZ, P0, R7, R8, RZ ;  /* 0x0000000807ff7210 */ /* 0x000fe20007f1e0ff */
[----:B------:R-:W-:-:S04]  /*a5d0*/  IMAD.MOV.U32 R10, RZ, RZ, R9 ;  /* 0x000000ffff0a7224 */ /* 0x000fc800078e0009 */
[----:B------:R-:W-:-:S08]  /*a5e0*/  IMAD.WIDE.U32.X R6, R13, R29, R10, P0 ;  /* 0x0000001d0d067225 */ /* 0x000fd000000e040a */
.L_x_229:
[----:B-1----:R-:W-:Y:S01]  /*a5f0*/  SHF.R.U64 R5, R6, R27, R7 ;  /* 0x0000001b06057219 */ /* 0x002fe20000001207 */
[----:B0-----:R-:W-:Y:S01]  /*a600*/  VIADD R7, R20, 0xffffffff ;  /* 0xffffffff14077836 */ /* 0x001fe20000000000 */
[----:B------:R-:W-:Y:S01]  /*a610*/  LOP3.LUT R24, R12, R25, RZ, 0xc0, !PT ;  /* 0x000000190c187212 */ /* 0x000fe200078ec0ff */
[----:B------:R-:W-:Y:S02]  /*a620*/  IMAD.MOV R18, RZ, RZ, -R18 ;  /* 0x000000ffff127224 */ /* 0x000fe400078e0a12 */
[----:B------:R-:W-:Y:S01]  /*a630*/  IMAD.MOV R6, RZ, RZ, -R5 ;  /* 0x000000ffff067224 */ /* 0x000fe200078e0a05 */
[----:B------:R-:W-:Y:S01]  /*a640*/  LOP3.LUT R16, R16, R7, RZ, 0xc0, !PT ;  /* 0x0000000710107212 */ /* 0x000fe200078ec0ff */
[----:B------:R-:W-:Y:S02]  /*a650*/  IMAD R24, R26, R5, R24 ;  /* 0x000000051a187224 */ /* 0x000fe400078e0218 */
[----:B---3--:R-:W-:Y:S02]  /*a660*/  @P2 IMAD R23, R21, R18, R22 ;  /* 0x0000001215172224 */ /* 0x008fe400078e0216 */
[----:B--2---:R-:W-:-:S02]  /*a670*/  IMAD R5, R6, R30, R19 ;  /* 0x0000001e06057224 */ /* 0x004fc400078e0213 */
[----:B------:R-:W-:Y:S02]  /*a680*/  IMAD R24, R24, R31, R23 ;  /* 0x0000001f18187224 */ /* 0x000fe400078e0217 */
[----:B------:R-:W-:Y:S02]  /*a690*/  IMAD R5, R5, R20, R16 ;  /* 0x0000001405057224 */ /* 0x000fe400078e0210 */
[----:B------:R-:W-:-:S03]  /*a6a0*/  IMAD.MOV.U32 R6, RZ, RZ, 0x1 ;  /* 0x00000001ff067424 */ /* 0x000fc600078e00ff */
[----:B------:R-:W-:Y:S02]  /*a6b0*/  SEL R7, R5, R24, !P2 ;  /* 0x0000001805077207 */ /* 0x000fe40005000000 */
[----:B------:R-:W-:Y:S01]  /*a6c0*/  SEL R24, R24, R5, !P2 ;  /* 0x0000000518187207 */ /* 0x000fe20005000000 */
[----:B------:R-:W-:-:S07]  /*a6d0*/  IMAD.MOV.U32 R5, RZ, RZ, R17 ;  /* 0x000000ffff057224 */ /* 0x000fce00078e0011 */
.L_x_227:
[----:B------:R-:W-:Y:S01]  /*a6e0*/  LOP3.LUT P0, RZ, R6, 0xff, RZ, 0xc0, !PT ;  /* 0x000000ff06ff7812 */ /* 0x000fe2000780c0ff */
[----:B------:R-:W-:-:S12]  /*a6f0*/  IMAD.MOV.U32 R6, RZ, RZ, R24 ;  /* 0x000000ffff067224 */ /* 0x000fd800078e0018 */
[----:B------:R-:W-:Y:S05]  /*a700*/  @P0 BRA `(.L_x_230) ;  /* 0xffffff6800480947 */ /* 0x000fea000383ffff */
[----:B------:R-:W-:Y:S05]  /*a710*/  EXIT ;  /* 0x000000000000794d */ /* 0x000fea0003800000 */
.L_x_4:
[----:B0-----:R-:W-:Y:S01]  /*a720*/  ULDC.64 UR4, c[0x0][0x650] ;  /* 0x0001940000047ab9 */ /* 0x001fe20000000a00 */
        /* <DEDUP_REMOVED lines=25> */
.L_x_232:
[--C-:B------:R-:W-:Y:S01]  /*a8c0*/  SHF.R.U64 R16, R14, R18, R15.reuse ;  /* 0x000000120e107219 */ /* 0x100fe2000000120f */
[----:B------:R-:W0:Y:S01]  /*a8d0*/  LDC R22, c[0x0][0x618] ;  /* 0x00018600ff167b82 */ /* 0x000e220000000800 */
[----:B------:R-:W-:Y:S01]  /*a8e0*/  I2FP.F32.U32 R7, R8 ;  /* 0x0000000800077245 */ /* 0x000fe20000201000 */
[----:B------:R-:W-:Y:S01]  /*a8f0*/  ULDC UR4, c[0x0][0x150] ;  /* 0x0000540000047ab9 */ /* 0x000fe20000000800 */
[----:B------:R-:W-:Y:S02]  /*a900*/  SHF.R.U32.HI R6, RZ, R18, R15 ;  /* 0x00000012ff067219 */ /* 0x000fe4000001160f */
[----:B------:R-:W-:Y:S01]  /*a910*/  IADD3 R9, P0, RZ, -R16, RZ ;  /* 0x80000010ff097210 */ /* 0x000fe20007f1e0ff */
[----:B------:R-:W-:Y:S01]  /*a920*/  FMUL R13, R7, UR4 ;  /* 0x00000004070d7c20 */ /* 0x000fe20008400000 */
[----:B------:R-:W-:Y:S01]  /*a930*/  ULDC UR4, c[0x0][0x154] ;  /* 0x0000550000047ab9 */ /* 0x000fe20000000800 */
[----:B------:R-:W1:Y:S02]  /*a940*/  LDC.64 R24, c[0x0][0x640] ;  /* 0x00019000ff187b82 */ /* 0x000e640000000a00 */
[----:B------:R-:W-:-:S02]  /*a950*/  IMAD.X R11, RZ, RZ, ~R6, P0 ;  /* 0x000000ffff0b7224 */ /* 0x000fc400000e0e06 */
[----:B------:R-:W2:Y:S01]  /*a960*/  F2I.U32.TRUNC.NTZ R13, R13 ;  /* 0x0000000d000d7305 */ /* 0x000ea2000020f000 */
[----:B------:R-:W-:-:S03]  /*a970*/  IMAD.WIDE.U32 R6, R9, R20, R2 ;  /* 0x0000001409067225 */ /* 0x000fc600078e0002 */
[----:B------:R-:W3:Y:S01]  /*a980*/  LDC R15, c[0x0][0x144] ;  /* 0x00005100ff0f7b82 */ /* 0x000ee20000000800 */
[----:B------:R-:W-:-:S04]  /*a990*/  IMAD R12, R11, R20, RZ ;  /* 0x000000140b0c7224 */ /* 0x000fc800078e02ff */
[----:B------:R-:W-:Y:S02]  /*a9a0*/  IMAD R9, R9, R21, R12 ;  /* 0x0000001509097224 */ /* 0x000fe400078e020c */
[----:B------:R-:W-:Y:S01]  /*a9b0*/  IMAD.MOV.U32 R12, RZ, RZ, -0x1 ;  /* 0xffffffffff0c7424 */ /* 0x000fe200078e00ff */
[----:B------:R-:W4:Y:S01]  /*a9c0*/  LDC R18, c[0x0][0x608] ;  /* 0x00018200ff127b82 */ /* 0x000f220000000800 */
[----:B------:R-:W-:Y:S01]  /*a9d0*/  IMAD.IADD R7, R7, 0x1, R9 ;  /* 0x0000000107077824 */ /* 0x000fe200078e0209 */
[----:B------:R-:W-:-:S04]  /*a9e0*/  I2FP.F32.U32 R9, R10 ;  /* 0x0000000a00097245 */ /* 0x000fc80000201000 */
[-C--:B0-----:R-:W-:Y:S01]  /*a9f0*/  SHF.R.U64 R14, R6, R22.reuse, R7 ;  /* 0x00000016060e7219 */ /* 0x081fe20000001207 */
[----:B--2---:R-:W-:Y:S01]  /*aa00*/  IMAD.MOV R6, RZ, RZ, -R13 ;  /* 0x000000ffff067224 */ /* 0x004fe200078e0a0d */
[----:B------:R-:W0:Y:S01]  /*aa10*/  LDC R11, c[0x0][0x658] ;  /* 0x00019600ff0b7b82 */ /* 0x000e220000000800 */
[----:B-1----:R-:W-:Y:S01]  /*aa20*/  ISETP.NE.U32.AND P0, PT, R24, RZ, PT ;  /* 0x000000ff1800720c */ /* 0x002fe20003f05070 */
[----:B------:R-:W-:Y:S01]  /*aa30*/  FMUL R9, R9, UR4 ;  /* 0x0000000409097c20 */ /* 0x000fe20008400000 */
[----:B------:R-:W-:Y:S02]  /*aa40*/  SHF.R.U32.HI R7, RZ, R22, R7 ;  /* 0x00000016ff077219 */ /* 0x000fe40000011607 */
[----:B------:R-:W-:-:S03]  /*aa50*/  ISETP.NE.AND.EX P0, PT, R25, RZ, PT, P0 ;  /* 0x000000ff1900720c */ /* 0x000fc60003f05300 */
[----:B------:R-:W1:Y:S01]  /*aa60*/  LDC R21, c[0x0][0x148] ;  /* 0x00005200ff157b82 */ /* 0x000e620000000800 */
[----:B---3--:R-:W-:Y:S02]  /*aa70*/  IMAD R22, R15, R6, R8 ;  /* 0x000000060f167224 */ /* 0x008fe400078e0208 */
[----:B------:R-:W-:-:S05]  /*aa80*/  IMAD.MOV.U32 R8, RZ, RZ, 0x1 ;  /* 0x00000001ff087424 */ /* 0x000fca00078e00ff */
[----:B------:R-:W2:Y:S01]  /*aa90*/  LDC R20, c[0x0][0x600] ;  /* 0x00018000ff147b82 */ /* 0x000ea20000000800 */
[-CC-:B----4-:R-:W-:Y:S02]  /*aaa0*/  SHF.R.U64 R17, R14, R18.reuse, R7.reuse ;  /* 0x000000120e117219 */ /* 0x190fe40000001207 */
[----:B------:R-:W-:Y:S02]  /*aab0*/  SHF.R.U32.HI R6, RZ, R18, R7 ;  /* 0x00000012ff067219 */ /* 0x000fe40000011607 */
[----:B------:R3:W4:Y:S03]  /*aac0*/  F2I.U32.TRUNC.NTZ R18, R9 ;  /* 0x0000000900127305 */ /* 0x000726000020f000 */
[----:B------:R-:W1:Y:S01]  /*aad0*/  LDC R23, c[0x0][0x648] ;  /* 0x00019200ff177b82 */ /* 0x000e620000000800 */
[-C--:B0-----:R-:W-:Y:S02]  /*aae0*/  SHF.R.U64 R19, R17, R11.reuse, R6 ;  /* 0x0000000b11137219 */ /* 0x081fe40000001206 */
[----:B------:R-:W-:-:S02]  /*aaf0*/  SHF.L.U32 R12, R12, R11, RZ ;  /* 0x0000000b0c0c7219 */ /* 0x000fc400000006ff */
[-C--:B------:R-:W-:Y:S01]  /*ab00*/  SHF.R.U32.HI R7, RZ, R11.reuse, R6 ;  /* 0x0000000bff077219 */ /* 0x080fe20000011606 */
[----:B------:R-:W-:Y:S01]  /*ab10*/  IMAD.MOV.U32 R6, RZ, RZ, R19 ;  /* 0x000000ffff067224 */ /* 0x000fe200078e0013 */
[----:B------:R-:W-:Y:S01]  /*ab20*/  SHF.L.U32 R27, R8, R11, RZ ;  /* 0x0000000b081b7219 */ /* 0x000fe200000006ff */
[----:B------:R-:W0:Y:S01]  /*ab30*/  LDC R26, c[0x0][0x638] ;  /* 0x00018e00ff1a7b82 */ /* 0x000e220000000800 */
[----:B------:R-:W-:-:S07]  /*ab40*/  LOP3.LUT R28, RZ, R12, RZ, 0x33, !PT ;  /* 0x0000000cff1c7212 */ /* 0x000fce00078e33ff */
[----:B------:R-:W0:Y:S01]  /*ab50*/  LDC R29, c[0x0][0x610] ;  /* 0x00018400ff1d7b82 */ /* 0x000e220000000800 */
[----:B---34-:R-:W-:Y:S05]  /*ab60*/  @!P0 BRA `(.L_x_233) ;  /* 0x0000000000288947 */ /* 0x018fea0003800000 */
        /* <DEDUP_REMOVED lines=10> */
.L_x_233:
[----:B-1----:R-:W-:Y:S01]  /*ac10*/  SHF.R.U64 R7, R6, R23, R7 ;  /* 0x0000001706077219 */ /* 0x002fe20000001207 */
[----:B--2---:R-:W-:Y:S01]  /*ac20*/  VIADD R9, R20, 0xffffffff ;  /* 0xffffffff14097836 */ /* 0x004fe20000000000 */
[----:B------:R-:W-:Y:S01]  /*ac30*/  LOP3.LUT R6, R17, R28, RZ, 0xc0, !PT ;  /* 0x0000001c11067212 */ /* 0x000fe200078ec0ff */
[----:B------:R-:W-:Y:S02]  /*ac40*/  IMAD.MOV R18, RZ, RZ, -R18 ;  /* 0x000000ffff127224 */ /* 0x000fe400078e0a12 */
[----:B------:R-:W-:Y:S02]  /*ac50*/  IMAD.MOV R8, RZ, RZ, -R7 ;  /* 0x000000ffff087224 */ /* 0x000fe400078e0a07 */
[----:B------:R-:W-:Y:S01]  /*ac60*/  IMAD R11, R27, R7, R6 ;  /* 0x000000071b0b7224 */ /* 0x000fe200078e0206 */
[----:B------:R-:W-:Y:S01]  /*ac70*/  LOP3.LUT R7, R14, R9, RZ, 0xc0, !PT ;  /* 0x000000090e077212 */ /* 0x000fe200078ec0ff */
[----:B------:R-:W-:Y:S02]  /*ac80*/  @P2 IMAD R22, R21, R18, R10 ;  /* 0x0000001215162224 */ /* 0x000fe400078e020a */
[----:B0-----:R-:W-:-:S02]  /*ac90*/  IMAD R6, R8, R26, R19 ;  /* 0x0000001a08067224 */ /* 0x001fc400078e0213 */
[----:B------:R-:W-:Y:S02]  /*aca0*/  IMAD R11, R11, R29, R22 ;  /* 0x0000001d0b0b7224 */ /* 0x000fe400078e0216 */
[----:B------:R-:W-:Y:S02]  /*acb0*/  IMAD R6, R6, R20, R7 ;  /* 0x0000001406067224 */ /* 0x000fe400078e0207 */
[----:B------:R-:W-:-:S03]  /*acc0*/  IMAD.MOV.U32 R8, RZ, RZ, 0x1 ;  /* 0x00000001ff087424 */ /* 0x000fc600078e00ff */
[----:B------:R-:W-:Y:S02]  /*acd0*/  SEL R14, R6, R11, !P2 ;  /* 0x0000000b060e7207 */ /* 0x000fe40005000000 */
[----:B------:R-:W-:Y:S01]  /*ace0*/  SEL R11, R11, R6, !P2 ;  /* 0x000000060b0b7207 */ /* 0x000fe20005000000 */
[----:B------:R-:W-:Y:S01]  /*acf0*/  IMAD.MOV.U32 R6, RZ, RZ, R16 ;  /* 0x000000ffff067224 */ /* 0x000fe200078e0010 */
[----:B------:R-:W-:-:S07]  /*ad00*/  PRMT R7, R8, 0x7610, R7 ;  /* 0x0000761008077816 */ /* 0x000fce0000000007 */
.L_x_231:
[----:B------:R-:W-:-:S08]  /*ad10*/  NOP ;  /* 0x0000000000007918 */ /* 0x000fd00000000000 */
[----:B------:R-:W0:-:S00]  /*ad20*/  USETMAXREG.DEALLOC.CTAPOOL 0x28 ;  /* 0x00000028000079c8 */ /* 0x000e0000080e0500 */
[----:B0-----:R-:W-:-:S13]  /*ad30*/  ISETP.NE.AND P0, PT, R5, RZ, PT ;  /* 0x000000ff0500720c */ /* 0x001fda0003f05270 */
[----:B------:R-:W-:Y:S05]  /*ad40*/  @P0 EXIT ;  /* 0x000000000000094d */ /* 0x000fea0003800000 */
[----:B------:R-:W-:Y:S01]  /*ad50*/  LOP3.LUT P0, RZ, R7, 0xff, RZ, 0xc0, !PT ;  /* 0x000000ff07ff7812 */ /* 0x000fe2000780c0ff */
[----:B------:R-:W-:Y:S02]  /*ad60*/  IMAD.MOV.U32 R5, RZ, RZ, 0x1 ;  /* 0x00000001ff057424 */ /* 0x000fe400078e00ff */
[----:B------:R-:W-:-:S10]  /*ad70*/  IMAD.MOV.U32 R13, RZ, RZ, RZ ;  /* 0x000000ffff0d7224 */ /* 0x000fd400078e00ff */
[----:B------:R-:W-:Y:S05]  /*ad80*/  @!P0 BRA `(.L_x_234) ;  /* 0x0000000c00308947 */ /* 0x000fea0003800000 */
[----:B------:R-:W0:Y:S01]  /*ad90*/  LDC R5, c[0x0][0x28c] ;  /* 0x0000a300ff057b82 */ /* 0x000e220000000800 */
[----:B------:R-:W-:Y:S01]  /*ada0*/  ULDC UR5, c[0x0][0x600] ;  /* 0x0001800000057ab9 */ /* 0x000fe20000000800 */
[----:B------:R-:W-:Y:S01]  /*adb0*/  ULDC UR4, c[0x0][0xc] ;  /* 0x0000030000047ab9 */ /* 0x000fe20000000800 */
[----:B------:R-:W-:Y:S01]  /*adc0*/  UIADD3 UR16, UR5, -0x1, URZ ;  /* 0xffffffff05107890 */ /* 0x000fe2000fffe03f */
[C---:B------:R-:W-:Y:S01]  /*add0*/  LOP3.LUT P3, RZ, R0.reuse, 0x7f, RZ, 0xc0, !PT ;  /* 0x0000007f00ff7812 */ /* 0x040fe2000786c0ff */
[----:B------:R-:W-:Y:S01]  /*ade0*/  ULDC UR6, c[0x0][0x658] ;  /* 0x0001960000067ab9 */ /* 0x000fe20000000800 */
[----:B------:R-:W-:Y:S01]  /*adf0*/  ULDC UR5, c[0x0][0x10] ;  /* 0x0000040000057ab9 */ /* 0x000fe20000000800 */
[----:B------:R-:W-:Y:S01]  /*ae00*/  UMOV UR7, 0xffffffff ;  /* 0xffffffff00077882 */ /* 0x000fe20000000000 */
[----:B------:R-:W-:Y:S01]  /*ae10*/  UMOV UR8, 0x1 ;  /* 0x0000000100087882 */ /* 0x000fe20000000000 */
[----:B------:R-:W-:Y:S01]  /*ae20*/  UIMAD.WIDE.U32 UR4, UR4, UR5, URZ ;  /* 0x00000005040472a5 */ /* 0x000fe2000f8e003f */
[----:B------:R-:W-:Y:S01]  /*ae30*/  LOP3.LUT P0, RZ, R0, 0x1f, RZ, 0xc0, !PT ;  /* 0x0000001f00ff7812 */ /* 0x000fe2000780c0ff */
[----:B------:R-:W-:Y:S01]  /*ae40*/  USHF.L.U32 UR7, UR7, UR6, URZ ;  /* 0x0000000607077299 */ /* 0x000fe2000800063f */
[----:B------:R-:W-:Y:S01]  /*ae50*/  BSSY B0, `(.L_x_234) ;  /* 0x00000bf000007945 */ /* 0x000fe20003800000 */
[----:B------:R-:W-:Y:S01]  /*ae60*/  USHF.L.U32 UR18, UR8, UR6, URZ ;  /* 0x0000000608127299 */ /* 0x000fe2000800063f */
[----:B------:R-:W-:Y:S01]  /*ae70*/  IMAD.MOV.U32 R15, RZ, RZ, 0x1 ;  /* 0x00000001ff0f7424 */ /* 0x000fe200078e00ff */
[----:B------:R-:W-:Y:S01]  /*ae80*/  LOP3.LUT R16, R4, 0x2, RZ, 0xfc, !PT ;  /* 0x0000000204107812 */ /* 0x000fe200078efcff */
[----:B------:R-:W-:Y:S01]  /*ae90*/  ULDC UR6, c[0x0][0x14] ;  /* 0x0000050000067ab9 */ /* 0x000fe20000000800 */
[----:B------:R-:W-:Y:S01]  /*aea0*/  PLOP3.LUT P0, PT, P0, P3, PT, 0x8a, 0x0 ;  /* 0x000000000000781c */ /* 0x000fe20000707172 */
[----:B------:R-:W-:Y:S01]  /*aeb0*/  UIMAD.WIDE.U32 UR20, UR4, UR6, URZ ;  /* 0x00000006041472a5 */ /* 0x000fe2000f8e003f */
[----:B------:R-:W-:Y:S01]  /*aec0*/  IMAD.MOV.U32 R13, RZ, RZ, RZ ;  /* 0x000000ffff0d7224 */ /* 0x000fe200078e00ff */
[----:B------:R-:W-:-:S02]  /*aed0*/  UIMAD UR13, UR5, UR6, URZ ;  /* 0x00000006050d72a4 */ /* 0x000fc4000f8e023f */
[----:B------:R-:W-:Y:S01]  /*aee0*/  ULOP3.LUT UR17, URZ, UR7, URZ, 0x33, !UPT ;  /* 0x000000073f117292 */ /* 0x000fe2000f8e333f */
[----:B0-----:R-:W-:Y:S01]  /*aef0*/  VIADD R5, R5, 0x3f ;  /* 0x0000003f05057836 */ /* 0x001fe20000000000 */
[----:B------:R-:W-:Y:S01]  /*af00*/  UIADD3 UR13, UR21, UR13, URZ ;  /* 0x0000000d150d7290 */ /* 0x000fe2000fffe03f */
[----:B------:R-:W-:-:S03]  /*af10*/  ULDC.64 UR22, c[0x0][0x198] ;  /* 0x0000660000167ab9 */ /* 0x000fc60000000a00 */
[----:B------:R-:W-:-:S04]  /*af20*/  SHF.R.S32.HI R8, RZ, 0x1f, R5 ;  /* 0x0000001fff087819 */ /* 0x000fc80000011405 */
[----:B------:R-:W-:Y:S01]  /*af30*/  LEA.HI R8, R8, R5, RZ, 0x6 ;  /* 0x0000000508087211 */ /* 0x000fe200078f30ff */
[----:B------:R-:W-:-:S03]  /*af40*/  IMAD.MOV.U32 R5, RZ, RZ, 0x1 ;  /* 0x00000001ff057424 */ /* 0x000fc600078e00ff */
[----:B------:R-:W-:-:S05]  /*af50*/  SHF.R.S32.HI R12, RZ, 0x6, R8 ;  /* 0x00000006ff0c7819 */ /* 0x000fca0000011408 */
[----:B------:R-:W-:-:S07]  /*af60*/  VIADD R0, R12, 0x1 ;  /* 0x000000010c007836 */ /* 0x000fce0000000000 */
.L_x_246:
[----:B------:R-:W-:-:S03]  /*af70*/  UMOV UR4, 0xffffffff ;  /* 0xffffffff00047882 */ /* 0x000fc60000000000 */
[----:B------:R-:W-:Y:S05]  /*af80*/  BRA.DIV UR4, `(.L_x_235) ;  /* 0x00000012049c7947 */ /* 0x000fea000b800000 */
[----:B------:R-:W-:-:S13]  /*af90*/  ELECT P1, URZ, PT ;  /* 0x00000000003f782f */ /* 0x000fda0003820000 */
.L_x_264:
[----:B------:R-:W0:Y:S01]  /*afa0*/  LDC R7, c[0x0][0x28c] ;  /* 0x0000a300ff077b82 */ /* 0x000e220000000800 */
[----:B------:R-:W-:Y:S01]  /*afb0*/  BSSY B1, `(.L_x_236) ;  /* 0x0000037000017945 */ /* 0x000fe20003800000 */
[----:B0-----:R-:W-:-:S13]  /*afc0*/  ISETP.LT.OR P1, PT, R7, 0x1, !P1 ;  /* 0x000000010700780c */ /* 0x001fda0004f21670 */
[----:B------:R-:W-:Y:S05]  /*afd0*/  @P1 BRA `(.L_x_237) ;  /* 0x0000000000d01947 */ /* 0x000fea0003800000 */
[----:B------:R-:W-:Y:S02]  /*afe0*/  IMAD R14, R14, 0xc0, RZ ;  /* 0x000000c00e0e7824 */ /* 0x000fe400078e02ff */
[----:B------:R-:W-:Y:S02]  /*aff0*/  IMAD.SHL.U32 R17, R11, 0x80, RZ ;  /* 0x000000800b117824 */ /* 0x000fe400078e00ff */
[----:B------:R-:W-:Y:S02]  /*b000*/  IMAD.MOV.U32 R20, RZ, RZ, RZ ;  /* 0x000000ffff147224 */ /* 0x000fe400078e00ff */
[----:B------:R-:W-:Y:S02]  /*b010*/  IMAD.MOV.U32 R7, RZ, RZ, R0 ;  /* 0x000000ffff077224 */ /* 0x000fe400078e0000 */
[----:B------:R-:W-:Y:S02]  /*b020*/  IMAD.MOV.U32 R8, RZ, RZ, R5 ;  /* 0x000000ffff087224 */ /* 0x000fe400078e0005 */
[----:B------:R-:W-:-:S07]  /*b030*/  IMAD.MOV.U32 R9, RZ, RZ, R13 ;  /* 0x000000ffff097224 */ /* 0x000fce00078e000d */
.L_x_241:
[----:B------:R-:W0:Y:S01]  /*b040*/  S2R R11, SR_CgaCtaId ;  /* 0x00000000000b7919 */ /* 0x000e220000008800 */
[----:B------:R-:W-:-:S04]  /*b050*/  MOV R10, 0x400 ;  /* 0x00000400000a7802 */ /* 0x000fc80000000f00 */
[----:B0-----:R-:W-:Y:S02]  /*b060*/  LEA R18, R11, R10, 0x18 ;  /* 0x0000000a0b127211 */ /* 0x001fe400078ec0ff */
[----:B------:R-:W-:Y:S01]  /*b070*/  SHF.L.U32 R10, R8, 0x1f, RZ ;  /* 0x0000001f080a7819 */ /* 0x000fe200000006ff */
[----:B------:R-:W0:Y:S02]  /*b080*/  @!P3 LDC R11, c[0x0][0x500] ;  /* 0x00014000ff0bbb82 */ /* 0x000e240000000800 */
[----:B------:R-:W-:-:S04]  /*b090*/  IMAD R19, R9, 0x8, R18 ;  /* 0x0000000809137824 */ /* 0x000fc800078e0212 */
[----:B------:R-:W1:Y:S02]  /*b0a0*/  SYNCS.PHASECHK.TRANS64.TRYWAIT P1, [R19+URZ+0x58], R10 ;  /* 0x0000580a130075a7 */ /* 0x000e64000802017f */
[----:B-1----:R-:W-:Y:S05]  /*b0b0*/  @!P1 BRA `(.L_x_238) ;  /* 0x0000001000709947 */ /* 0x002fea0003800000 */
.L_x_265:
[----:B-1----:R-:W-:Y:S01]  /*b0c0*/  PRMT R10, R16, 0x9910, RZ ;  /* 0x00009910100a7816 */ /* 0x002fe200000000ff */
[----:B0-----:R0:W-:Y:S03]  /*b0d0*/  @!P3 SYNCS.ARRIVE.TRANS64 RZ, [R19+URZ], R11 ;  /* 0x0000000b13ffb9a7 */ /* 0x0011e6000800003f */
[----:B------:R-:W-:-:S13]  /*b0e0*/  ISETP.NE.AND P1, PT, R10, 0x2, PT ;  /* 0x000000020a00780c */ /* 0x000fda0003f25270 */
[----:B0-----:R-:W-:Y:S05]  /*b0f0*/  @P1 BRA `(.L_x_239) ;  /* 0x0000000000041947 */ /* 0x001fea0003800000 */
[----:B------:R-:W-:Y:S01]  /*b100*/  BPT.TRAP 0x1 ;  /* 0x000000040000795c */ /* 0x000fe20000300000 */
.L_x_239:
[----:B------:R-:W-:Y:S05]  /*b110*/  @P0 BRA `(.L_x_240) ;  /* 0x0000000000040947 */ /* 0x000fea0003800000 */
[----:B------:R-:W-:Y:S01]  /*b120*/  BPT.TRAP 0x1 ;  /* 0x000000040000795c */ /* 0x000fe20000300000 */
.L_x_240:
[--C-:B------:R-:W-:Y:S01]  /*b130*/  IMAD R10, R9, 0x2000, R18.reuse ;  /* 0x00002000090a7824 */ /* 0x100fe200078e0212 */
[----:B------:R-:W-:Y:S01]  /*b140*/  R2UR UR9, R19 ;  /* 0x00000000130972ca */ /* 0x000fe200000e0000 */
[----:B------:R-:W-:Y:S01]  /*b150*/  IMAD R18, R9, 0x3000, R18 ;  /* 0x0000300009127824 */ /* 0x000fe200078e0212 */
[----:B------:R-:W-:Y:S01]  /*b160*/  UIADD3 UR4, UP0, UR22, 0xf0, URZ ;  /* 0x000000f016047890 */ /* 0x000fe2000ff1e03f */
[----:B------:R-:W-:Y:S01]  /*b170*/  VIADD R7, R7, 0xffffffff ;  /* 0xffffffff07077836 */ /* 0x000fe20000000000 */
[----:B------:R-:W-:Y:S01]  /*b180*/  R2UR UR5, R10 ;  /* 0x000000000a0572ca */ /* 0x000fe200000e0000 */
[----:B------:R-:W-:Y:S01]  /*b190*/  UIADD3 UR24, UP1, UR22, 0x1f0, URZ ;  /* 0x000001f016187890 */ /* 0x000fe2000ff3e03f */
[----:B------:R-:W-:Y:S01]  /*b1a0*/  R2UR UR8, R18 ;  /* 0x00000000120872ca */ /* 0x000fe200000e0000 */
[----:B------:R-:W-:Y:S01]  /*b1b0*/  VIADD R9, R9, 0x1 ;  /* 0x0000000109097836 */ /* 0x000fe20000000000 */
[----:B------:R-:W-:Y:S01]  /*b1c0*/  R2UR UR11, R17 ;  /* 0x00000000110b72ca */ /* 0x000fe200000e0000 */
[----:B------:R-:W-:Y:S01]  /*b1d0*/  UIADD3.X UR25, URZ, UR23, URZ, UP1, !UPT ;  /* 0x000000173f197290 */ /* 0x000fe20008ffe43f */
[----:B------:R-:W-:Y:S01]  /*b1e0*/  R2UR UR10, R20 ;  /* 0x00000000140a72ca */ /* 0x000fe200000e0000 */
[----:B------:R-:W-:Y:S01]  /*b1f0*/  UMOV UR6, 0x0 ;  /* 0x0000000000067882 */ /* 0x000fe20000000000 */
[----:B------:R-:W-:Y:S01]  /*b200*/  R2UR UR12, R6 ;  /* 0x00000000060c72ca */ /* 0x000fe200000e0000 */
[----:B------:R-:W-:Y:S01]  /*b210*/  UMOV UR7, 0x10000000 ;  /* 0x1000000000077882 */ /* 0x000fe20000000000 */
[----:B------:R-:W-:Y:S01]  /*b220*/  R2UR UR19, R14 ;  /* 0x000000000e1372ca */ /* 0x000fe200000e0000 */
[----:B------:R-:W-:Y:S01]  /*b230*/  VIADD R20, R20, 0x40 ;  /* 0x0000004014147836 */ /* 0x000fe20000000000 */
[----:B------:R-:W-:Y:S01]  /*b240*/  ISETP.GT.AND P4, PT, R7, 0x1, PT ;  /* 0x000000010700780c */ /* 0x000fe20003f84270 */
[----:B------:R-:W-:Y:S01]  /*b250*/  UIADD3 UR14, UR5, 0x180, URZ ;  /* 0x00000180050e7890 */ /* 0x000fe2000fffe03f */
[----:B------:R-:W-:Y:S01]  /*b260*/  ISETP.NE.AND P1, PT, R9, 0xb, PT ;  /* 0x0000000b0900780c */ /* 0x000fe20003f25270 */
[----:B------:R-:W-:-:S02]  /*b270*/  UIADD3.X UR5, URZ, UR23, URZ, UP0, !UPT ;  /* 0x000000173f057290 */ /* 0x000fc400087fe43f */
[----:B------:R-:W-:Y:S01]  /*b280*/  UIADD3 UR15, UR8, 0x16180, URZ ;  /* 0x00016180080f7890 */ /* 0x000fe2000fffe03f */
[----:B------:R-:W-:Y:S02]  /*b290*/  SEL R11, RZ, 0x1, P1 ;  /* 0x00000001ff0b7807 */ /* 0x000fe40000800000 */
[----:B------:R-:W-:Y:S01]  /*b2a0*/  UMOV UR8, UR14 ;  /* 0x0000000e00087c82 */ /* 0x000fe20008000000 */
[----:B------:R-:W-:Y:S02]  /*b2b0*/  SEL R9, R9, RZ, P1 ;  /* 0x000000ff09097207 */ /* 0x000fe40000800000 */
[----:B------:R-:W-:Y:S01]  /*b2c0*/  LOP3.LUT R8, R8, R11, RZ, 0x3c, !PT ;  /* 0x0000000b08087212 */ /* 0x000fe200078e3cff */
[----:B------:R0:W-:Y:S02]  /*b2d0*/  UTMALDG.3D [UR8], [UR4], desc[UR6] ;  /* 0x00000608040075b4 */ /* 0x0001e40008011000 */
[----:B0-----:R-:W-:Y:S01]  /*b2e0*/  UMOV UR8, UR15 ;  /* 0x0000000f00087c82 */ /* 0x001fe20008000000 */
[----:B------:R-:W-:-:S02]  /*b2f0*/  UMOV UR11, UR19 ;  /* 0x00000013000b7c82 */ /* 0x000fc40008000000 */
[----:B------:R0:W-:Y:S02]  /*b300*/  UTMALDG.3D [UR8], [UR24], desc[UR6] ;  /* 0x00000608180075b4 */ /* 0x0001e40008011000 */
[----:B0-----:R-:W-:Y:S05]  /*b310*/  @P4 BRA `(.L_x_241) ;  /* 0xfffffffc00484947 */ /* 0x001fea000383ffff */
.L_x_237:
[----:B------:R-:W-:Y:S05]  /*b320*/  BSYNC B1 ;  /* 0x0000000000017941 */ /* 0x000fea0003800000 */
.L_x_236:
[----:B------:R-:W-:Y:S01]  /*b330*/  LOP3.LUT P4, RZ, R15, 0xff, RZ, 0xc0, !PT ;  /* 0x000000ff0fff7812 */ /* 0x000fe2000788c0ff */
[----:B------:R-:W-:Y:S01]  /*b340*/  IMAD.IADD R13, R12, 0x1, R13 ;  /* 0x000000010c0d7824 */ /* 0x000fe200078e020d */
[----:B------:R-:W-:Y:S01]  /*b350*/  IADD3 R2, P5, R2, UR20, RZ ;  /* 0x0000001402027c10 */ /* 0x000fe2000ffbe0ff */
[----:B------:R-:W-:Y:S01]  /*b360*/  ULDC.64 UR4, c[0x0][0x650] ;  /* 0x0001940000047ab9 */ /* 0x000fe20000000a00 */
[----:B------:R-:W-:Y:S01]  /*b370*/  BSSY B1, `(.L_x_242) ;  /* 0x000006a000017945 */ /* 0x000fe20003800000 */
[----:B------:R-:W-:Y:S01]  /*b380*/  IMAD.MOV.U32 R11, RZ, RZ, -0x1 ;  /* 0xffffffffff0b7424 */ /* 0x000fe200078e00ff */
[----:B------:R-:W-:Y:S01]  /*b390*/  ISETP.GT.U32.AND P1, PT, R13, 0xa, PT ;  /* 0x0000000a0d00780c */ /* 0x000fe20003f24070 */
[----:B------:R-:W-:Y:S01]  /*b3a0*/  IMAD.MOV.U32 R14, RZ, RZ, -0x1 ;  /* 0xffffffffff0e7424 */ /* 0x000fe200078e00ff */
[----:B------:R-:W-:Y:S02]  /*b3b0*/  IADD3.X R3, R3, UR13, RZ, P5, !PT ;  /* 0x0000000d03037c10 */ /* 0x000fe4000affe4ff */
[----:B------:R-:W-:-:S02]  /*b3c0*/  ISETP.LT.U32.AND P1, PT, R12, 0xb, P1 ;  /* 0x0000000b0c00780c */ /* 0x000fc40000f21070 */
[----:B------:R-:W-:Y:S01]  /*b3d0*/  PRMT R15, RZ, 0x7610, R15 ;  /* 0x00007610ff0f7816 */ /* 0x000fe2000000000f */
[----:B------:R-:W0:Y:S01]  /*b3e0*/  @P4 S2R R7, SR_CgaCtaId ;  /* 0x0000000000074919 */ /* 0x000e220000008800 */
[----:B------:R-:W-:-:S04]  /*b3f0*/  @P4 MOV R6, 0x400 ;  /* 0x0000040000064802 */ /* 0x000fc80000000f00 */
[----:B0-----:R-:W-:Y:S01]  /*b400*/  @P4 LEA R8, R7, R6, 0x18 ;  /* 0x0000000607084211 */ /* 0x001fe200078ec0ff */
[----:B------:R-:W-:Y:S01]  /*b410*/  IMAD.WIDE.U32 R6, R13, -0x45d1745d, RZ ;  /* 0xba2e8ba30d067825 */ /* 0x000fe200078e00ff */
[----:B------:R-:W-:Y:S02]  /*b420*/  SEL R6, RZ, 0x1, !P1 ;  /* 0x00000001ff067807 */ /* 0x000fe40004800000 */
[----:B------:R-:W-:Y:S01]  /*b430*/  ISETP.GE.U32.AND P1, PT, R2, UR4, PT ;  /* 0x0000000402007c0c */ /* 0x000fe2000bf26070 */
[----:B------:R0:W-:Y:S01]  /*b440*/  @P4 SYNCS.ARRIVE.TRANS64.A1T0 RZ, [R8+URZ+0xc8], RZ ;  /* 0x0000c8ff08ff49a7 */ /* 0x0001e2000810003f */
[----:B------:R-:W-:Y:S02]  /*b450*/  ISETP.GE.U32.AND P4, PT, R12, 0xb, PT ;  /* 0x0000000b0c00780c */ /* 0x000fe40003f86070 */
[----:B------:R-:W-:Y:S02]  /*b460*/  ISETP.GE.U32.AND.EX P1, PT, R3, UR5, PT, P1 ;  /* 0x0000000503007c0c */ /* 0x000fe4000bf26110 */
[----:B------:R-:W-:Y:S01]  /*b470*/  LOP3.LUT R5, R5, R6, RZ, 0x3c, !PT ;  /* 0x0000000605057212 */ /* 0x000fe200078e3cff */
[----:B------:R-:W-:Y:S01]  /*b480*/  IMAD.MOV.U32 R6, RZ, RZ, -0x1 ;  /* 0xffffffffff067424 */ /* 0x000fe200078e00ff */
[----:B0-----:R-:W-:-:S02]  /*b490*/  SHF.R.U32.HI R8, RZ, 0x3, R7 ;  /* 0x00000003ff087819 */ /* 0x001fc40000011607 */
[----:B------:R-:W-:-:S03]  /*b4a0*/  PRMT R7, RZ, 0x7610, R7 ;  /* 0x00007610ff077816 */ /* 0x000fc60000000007 */
[----:B------:R-:W-:Y:S02]  /*b4b0*/  IMAD R13, R8, -0xb, R13 ;  /* 0xfffffff5080d7824 */ /* 0x000fe400078e020d */
[----:B------:R-:W-:Y:S02]  /*b4c0*/  @P4 LOP3.LUT R5, R5, 0x1, R8, 0x78, !PT ;  /* 0x0000000105054812 */ /* 0x000fe400078e7808 */
[----:B------:R-:W-:Y:S05]  /*b4d0*/  @P1 BRA `(.L_x_243) ;  /* 0x00000004004c1947 */ /* 0x000fea0003800000 */
[----:B------:R-:W-:Y:S01]  /*b4e0*/  ULDC.64 UR4, c[0x0][0x628] ;  /* 0x00018a0000047ab9 */ /* 0x000fe20000000a00 */
[----:B------:R-:W0:Y:S01]  /*b4f0*/  S2R R17, SR_CTAID.X ;  /* 0x0000000000117919 */ /* 0x000e220000002500 */
[----:B------:R-:W-:Y:S01]  /*b500*/  ISETP.NE.U32.AND P1, PT, RZ, UR4, PT ;  /* 0x00000004ff007c0c */ /* 0x000fe2000bf25070 */
[----:B------:R-:W-:Y:S01]  /*b510*/  ULDC UR7, c[0x0][0x630] ;  /* 0x00018c0000077ab9 */ /* 0x000fe20000000800 */
[----:B------:R-:W-:Y:S01]  /*b520*/  IMAD.MOV.U32 R6, RZ, RZ, R2 ;  /* 0x000000ffff067224 */ /* 0x000fe200078e0002 */
[----:B------:R-:W1:Y:S01]  /*b530*/  S2R R14, SR_CTAID.Y ;  /* 0x00000000000e7919 */ /* 0x000e620000002600 */
[----:B------:R-:W-:Y:S01]  /*b540*/  ISETP.NE.AND.EX P1, PT, RZ, UR5, PT, P1 ;  /* 0x00000005ff007c0c */ /* 0x000fe2000bf25310 */
[----:B------:R-:W-:-:S12]  /*b550*/  IMAD.MOV.U32 R7, RZ, RZ, R3 ;  /* 0x000000ffff077224 */ /* 0x000fd800078e0003 */
[----:B------:R-:W-:Y:S05]  /*b560*/  @!P1 BRA `(.L_x_244) ;  /* 0x0000000000289947 */ /* 0x000fea0003800000 */
[----:B------:R-:W-:Y:S02]  /*b570*/  ULDC UR6, c[0x0][0x634] ;  /* 0x00018d0000067ab9 */ /* 0x000fe40000000800 */
[----:B------:R-:W-:-:S05]  /*b580*/  IADD3 R11, P1, R2, UR6, RZ ;  /* 0x00000006020b7c10 */ /* 0x000fca000ff3e0ff */
[----:B------:R-:W-:-:S04]  /*b590*/  IMAD.X R19, RZ, RZ, R3, P1 ;  /* 0x000000ffff137224 */ /* 0x000fc800008e0603 */
[----:B------:R-:W-:-:S04]  /*b5a0*/  IMAD.WIDE.U32 R8, R19, UR4, RZ ;  /* 0x0000000413087c25 */ /* 0x000fc8000f8e00ff */
[----:B------:R-:W-:-:S04]  /*b5b0*/  IMAD.WIDE.U32 R8, P1, R11, UR5, R8 ;  /* 0x000000050b087c25 */ /* 0x000fc8000f820008 */
[----:B------:R-:W-:-:S04]  /*b5c0*/  IMAD.WIDE.U32 R10, R11, UR4, RZ ;  /* 0x000000040b0a7c25 */ /* 0x000fc8000f8e00ff */
[----:B------:R-:W-:Y:S01]  /*b5d0*/  IMAD.X R7, RZ, RZ, RZ, P1 ;  /* 0x000000ffff077224 */ /* 0x000fe200008e06ff */
[----:B------:R-:W-:Y:S01]  /*b5e0*/  IADD3 RZ, P1, R11, R8, RZ ;  /* 0x000000080bff7210 */ /* 0x000fe20007f3e0ff */
[----:B------:R-:W-:-:S04]  /*b5f0*/  IMAD.MOV.U32 R6, RZ, RZ, R9 ;  /* 0x000000ffff067224 */ /* 0x000fc800078e0009 */
[----:B------:R-:W-:-:S08]  /*b600*/  IMAD.WIDE.U32.X R6, R19, UR5, R6, P1 ;  /* 0x0000000513067c25 */ /* 0x000fd000088e0406 */
.L_x_244:
[--C-:B------:R-:W-:Y:S01]  /*b610*/  SHF.R.U64 R10, R6, UR7, R7.reuse ;  /* 0x00000007060a7c19 */ /* 0x100fe20008001207 */
[----:B------:R-:W-:Y:S01]  /*b620*/  ULDC.64 UR4, c[0x0][0x620] ;  /* 0x0001880000047ab9 */ /* 0x000fe20000000a00 */
[----:B------:R-:W-:Y:S01]  /*b630*/  SHF.R.U32.HI R6, RZ, UR7, R7 ;  /* 0x00000007ff067c19 */ /* 0x000fe20008011607 */
[----:B------:R-:W2:Y:S01]  /*b640*/  LDC R22, c[0x0][0x144] ;  /* 0x00005100ff167b82 */ /* 0x000ea20000000800 */
[----:B------:R-:W-:Y:S01]  /*b650*/  IADD3 R9, P1, RZ, -R10, RZ ;  /* 0x8000000aff097210 */ /* 0x000fe20007f3e0ff */
[----:B------:R-:W-:Y:S01]  /*b660*/  ULDC.64 UR8, c[0x0][0x640] ;  /* 0x0001900000087ab9 */ /* 0x000fe20000000a00 */
[----:B0-----:R-:W-:Y:S01]  /*b670*/  I2FP.F32.U32 R11, R17 ;  /* 0x00000011000b7245 */ /* 0x001fe20000201000 */
[----:B------:R-:W-:Y:S02]  /*b680*/  ULDC UR6, c[0x0][0x608] ;  /* 0x0001820000067ab9 */ /* 0x000fe40000000800 */
[----:B------:R-:W-:Y:S01]  /*b690*/  IMAD.X R6, RZ, RZ, ~R6, P1 ;  /* 0x000000ffff067224 */ /* 0x000fe200008e0e06 */
[----:B------:R-:W-:Y:S01]  /*b6a0*/  ISETP.NE.U32.AND P1, PT, RZ, UR8, PT ;  /* 0x00000008ff007c0c */ /* 0x000fe2000bf25070 */
[----:B------:R-:W0:Y:S02]  /*b6b0*/  LDC R19, c[0x0][0x148] ;  /* 0x00005200ff137b82 */ /* 0x000e240000000800 */
[----:B------:R-:W-:Y:S01]  /*b6c0*/  IMAD R8, R6, UR4, RZ ;  /* 0x0000000406087c24 */ /* 0x000fe2000f8e02ff */
[----:B------:R-:W-:Y:S01]  /*b6d0*/  ISETP.NE.AND.EX P1, PT, RZ, UR9, PT, P1 ;  /* 0x00000009ff007c0c */ /* 0x000fe2000bf25310 */
[----:B------:R-:W-:Y:S01]  /*b6e0*/  IMAD.WIDE.U32 R6, R9, UR4, R2 ;  /* 0x0000000409067c25 */ /* 0x000fe2000f8e0002 */
[----:B------:R-:W-:-:S03]  /*b6f0*/  ULDC UR4, c[0x0][0x150] ;  /* 0x0000540000047ab9 */ /* 0x000fc60000000800 */
[----:B------:R-:W-:Y:S02]  /*b700*/  IMAD R9, R9, UR5, R8 ;  /* 0x0000000509097c24 */ /* 0x000fe4000f8e0208 */
[----:B------:R-:W-:Y:S01]  /*b710*/  FMUL R8, R11, UR4 ;  /* 0x000000040b087c20 */ /* 0x000fe20008400000 */
[----:B------:R-:W-:Y:S01]  /*b720*/  ULDC UR4, c[0x0][0x618] ;  /* 0x0001860000047ab9 */ /* 0x000fe20000000800 */
[----:B------:R-:W-:Y:S01]  /*b730*/  ULDC UR5, c[0x0][0x154] ;  /* 0x0000550000057ab9 */ /* 0x000fe20000000800 */
[----:B------:R-:W-:-:S03]  /*b740*/  IMAD.IADD R7, R7, 0x1, R9 ;  /* 0x0000000107077824 */ /* 0x000fc600078e0209 */
[----:B------:R-:W3:Y:S02]  /*b750*/  F2I.U32.TRUNC.NTZ R8, R8 ;  /* 0x0000000800087305 */ /* 0x000ee4000020f000 */
[----:B------:R-:W-:Y:S02]  /*b760*/  SHF.R.U64 R11, R6, UR4, R7 ;  /* 0x00000004060b7c19 */ /* 0x000fe40008001207 */
[----:B-1----:R-:W-:-:S05]  /*b770*/  I2FP.F32.U32 R6, R14 ;  /* 0x0000000e00067245 */ /* 0x002fca0000201000 */
[----:B------:R-:W-:Y:S01]  /*b780*/  FMUL R21, R6, UR5 ;  /* 0x0000000506157c20 */ /* 0x000fe20008400000 */
[----:B------:R-:W-:Y:S01]  /*b790*/  SHF.R.U32.HI R6, RZ, UR4, R7 ;  /* 0x00000004ff067c19 */ /* 0x000fe20008011607 */
[----:B------:R-:W-:-:S03]  /*b7a0*/  ULDC UR4, c[0x0][0x658] ;  /* 0x0001960000047ab9 */ /* 0x000fc60000000800 */
[--C-:B------:R-:W-:Y:S01]  /*b7b0*/  SHF.R.U64 R20, R11, UR6, R6.reuse ;  /* 0x000000060b147c19 */ /* 0x100fe20008001206 */
[----:B------:R-:W1:Y:S01]  /*b7c0*/  F2I.U32.TRUNC.NTZ R21, R21 ;  /* 0x0000001500157305 */ /* 0x000e62000020f000 */
[----:B------:R-:W-:Y:S01]  /*b7d0*/  SHF.R.U32.HI R7, RZ, UR6, R6 ;  /* 0x00000006ff077c19 */ /* 0x000fe20008011606 */
[----:B---3--:R-:W-:-:S03]  /*b7e0*/  IMAD.MOV R8, RZ, RZ, -R8 ;  /* 0x000000ffff087224 */ /* 0x008fc600078e0a08 */
[----:B------:R-:W-:Y:S01]  /*b7f0*/  SHF.R.U64 R18, R20, UR4, R7 ;  /* 0x0000000414127c19 */ /* 0x000fe20008001207 */
[----:B--2---:R-:W-:Y:S01]  /*b800*/  IMAD R17, R22, R8, R17 ;  /* 0x0000000816117224 */ /* 0x004fe200078e0211 */
[----:B------:R-:W-:-:S03]  /*b810*/  SHF.R.U32.HI R23, RZ, UR4, R7 ;  /* 0x00000004ff177c19 */ /* 0x000fc60008011607 */
[----:B------:R-:W-:Y:S02]  /*b820*/  IMAD.MOV.U32 R6, RZ, RZ, R18 ;  /* 0x000000ffff067224 */ /* 0x000fe400078e0012 */
[----:B------:R-:W-:Y:S01]  /*b830*/  IMAD.MOV.U32 R7, RZ, RZ, R23 ;  /* 0x000000ffff077224 */ /* 0x000fe200078e0017 */
[----:B-1----:R-:W-:Y:S06]  /*b840*/  @!P1 BRA `(.L_x_245) ;  /* 0x0000000000289947 */ /* 0x002fec0003800000 */
[----:B------:R-:W-:Y:S02]  /*b850*/  ULDC UR4, c[0x0][0x64c] ;  /* 0x0001930000047ab9 */ /* 0x000fe40000000800 */
[----:B------:R-:W-:-:S05]  /*b860*/  IADD3 R7, P1, R18, UR4, RZ ;  /* 0x0000000412077c10 */ /* 0x000fca000ff3e0ff */
[----:B------:R-:W-:-:S04]  /*b870*/  IMAD.X R23, RZ, RZ, R23, P1 ;  /* 0x000000ffff177224 */ /* 0x000fc800008e0617 */
[----:B------:R-:W-:-:S04]  /*b880*/  IMAD.WIDE.U32 R8, R23, UR8, RZ ;  /* 0x0000000817087c25 */ /* 0x000fc8000f8e00ff */
[----:B------:R-:W-:-:S04]  /*b890*/  IMAD.WIDE.U32 R8, P1, R7, UR9, R8 ;  /* 0x0000000907087c25 */ /* 0x000fc8000f820008 */
[----:B------:R-:W-:-:S04]  /*b8a0*/  IMAD.WIDE.U32 R6, R7, UR8, RZ ;  /* 0x0000000807067c25 */ /* 0x000fc8000f8e00ff */
[----:B------:R-:W-:Y:S01]  /*b8b0*/  IMAD.MOV.U32 R6, RZ, RZ, R9 ;  /* 0x000000ffff067224 */ /* 0x000fe200078e0009 */
[----:B------:R-:W-:Y:S01]  /*b8c0*/  IADD3 RZ, P4, R7, R8, RZ ;  /* 0x0000000807ff7210 */ /* 0x000fe20007f9e0ff */
[----:B------:R-:W-:-:S04]  /*b8d0*/  IMAD.X R7, RZ, RZ, RZ, P1 ;  /* 0x000000ffff077224 */ /* 0x000fc800008e06ff */
[----:B------:R-:W-:-:S08]  /*b8e0*/  IMAD.WIDE.U32.X R6, R23, UR9, R6, P4 ;  /* 0x0000000917067c25 */ /* 0x000fd0000a0e0406 */
.L_x_245:
[----:B------:R-:W-:Y:S01]  /*b8f0*/  ULDC UR4, c[0x0][0x648] ;  /* 0x0001920000047ab9 */ /* 0x000fe20000000800 */
[----:B------:R-:W-:Y:S01]  /*b900*/  LOP3.LUT R20, R20, UR17, RZ, 0xc0, !PT ;  /* 0x0000001114147c12 */ /* 0x000fe2000f8ec0ff */
[----:B------:R-:W-:Y:S01]  /*b910*/  IMAD.MOV R21, RZ, RZ, -R21 ;  /* 0x000000ffff157224 */ /* 0x000fe200078e0a15 */
[----:B------:R-:W-:Y:S01]  /*b920*/  SHF.R.U64 R7, R6, UR4, R7 ;  /* 0x0000000406077c19 */ /* 0x000fe20008001207 */
[----:B------:R-:W-:Y:S01]  /*b930*/  ULDC UR4, c[0x0][0x638] ;  /* 0x00018e0000047ab9 */ /* 0x000fe20000000800 */
[----:B------:R-:W-:Y:S01]  /*b940*/  LOP3.LUT R11, R11, UR16, RZ, 0xc0, !PT ;  /* 0x000000100b0b7c12 */ /* 0x000fe2000f8ec0ff */
[----:B0-----:R-:W-:Y:S01]  /*b950*/  @P2 IMAD R17, R19, R21, R14 ;  /* 0x0000001513112224 */ /* 0x001fe200078e020e */
[----:B------:R-:W-:Y:S01]  /*b960*/  ULDC UR5, c[0x0][0x610] ;  /* 0x0001840000057ab9 */ /* 0x000fe20000000800 */
[----:B------:R-:W-:Y:S02]  /*b970*/  IMAD.MOV R9, RZ, RZ, -R7 ;  /* 0x000000ffff097224 */ /* 0x000fe400078e0a07 */
[----:B------:R-:W-:-:S02]  /*b980*/  IMAD R20, R7, UR18, R20 ;  /* 0x0000001207147c24 */ /* 0x000fc4000f8e0214 */
[----:B------:R-:W-:Y:S01]  /*b990*/  IMAD R18, R9, UR4, R18 ;  /* 0x0000000409127c24 */ /* 0x000fe2000f8e0212 */
[----:B------:R-:W-:Y:S01]  /*b9a0*/  ULDC UR4, c[0x0][0x600] ;  /* 0x0001800000047ab9 */ /* 0x000fe20000000800 */
[----:B------:R-:W-:Y:S02]  /*b9b0*/  IMAD R17, R20, UR5, R17 ;  /* 0x0000000514117c24 */ /* 0x000fe4000f8e0211 */
[----:B------:R-:W-:Y:S02]  /*b9c0*/  IMAD R18, R18, UR4, R11 ;  /* 0x0000000412127c24 */ /* 0x000fe4000f8e020b */
[----:B------:R-:W-:Y:S02]  /*b9d0*/  IMAD.MOV.U32 R7, RZ, RZ, 0x1 ;  /* 0x00000001ff077424 */ /* 0x000fe400078e00ff */
[----:B------:R-:W-:Y:S01]  /*b9e0*/  IMAD.MOV.U32 R6, RZ, RZ, R10 ;  /* 0x000000ffff067224 */ /* 0x000fe200078e000a */
[----:B------:R-:W-:Y:S02]  /*b9f0*/  SEL R14, R18, R17, !P2 ;  /* 0x00000011120e7207 */ /* 0x000fe40005000000 */
[----:B------:R-:W-:-:S07]  /*ba00*/  SEL R11, R17, R18, !P2 ;  /* 0x00000012110b7207 */ /* 0x000fce0005000000 */
.L_x_243:
[----:B------:R-:W-:Y:S05]  /*ba10*/  BSYNC B1 ;  /* 0x0000000000017941 */ /* 0x000fea0003800000 */
.L_x_242:
[----:B------:R-:W-:-:S13]  /*ba20*/  LOP3.LUT P1, RZ, R7, 0xff, RZ, 0xc0, !PT ;  /* 0x000000ff07ff7812 */ /* 0x000fda000782c0ff */
[----:B------:R-:W-:Y:S05]  /*ba30*/  @P1 BRA `(.L_x_246) ;  /* 0xfffffff4004c1947 */ /* 0x000fea000383ffff */
[----:B------:R-:W-:Y:S05]  /*ba40*/  BSYNC B0 ;  /* 0x0000000000007941 */ /* 0x000fea0003800000 */
.L_x_234:
[----:B------:R-:W-:-:S03]  /*ba50*/  UMOV UR4, 0xffffffff ;  /* 0xffffffff00047882 */ /* 0x000fc60000000000 */
[----:B------:R-:W-:Y:S05]  /*ba60*/  BRA.DIV UR4, `(.L_x_247) ;  /* 0x0000000a04187947 */ /* 0x000fea000b800000 */
[----:B------:R-:W-:-:S13]  /*ba70*/  ELECT P0, URZ, PT ;  /* 0x00000000003f782f */ /* 0x000fda0003800000 */
.L_x_268:
[----:B------:R-:W-:Y:S04]  /*ba80*/  BSSY B0, `(.L_x_248) ;  /* 0x000006a000007945 */ /* 0x000fe80003800000 */
[----:B------:R-:W-:Y:S05]  /*ba90*/  @!P0 BRA `(.L_x_249) ;  /* 0x0000000400a08947 */ /* 0x000fea0003800000 */
[----:B------:R-:W-:-:S04]  /*baa0*/  LOP3.LUT R4, R4, 0x2, RZ, 0xfc, !PT ;  /* 0x0000000204047812 */ /* 0x000fc800078efcff */
[----:B------:R-:W-:-:S13]  /*bab0*/  ISETP.NE.AND P0, PT, R4, 0x3, PT ;  /* 0x000000030400780c */ /* 0x000fda0003f05270 */
[----:B------:R-:W-:Y:S05]  /*bac0*/  @!P0 BRA `(.L_x_250) ;  /* 0x0000000000048947 */ /* 0x000fea0003800000 */
[----:B------:R-:W-:Y:S01]  /*bad0*/  BPT.TRAP 0x1 ;  /* 0x000000040000795c */ /* 0x000fe20000300000 */
.L_x_250:
[----:B------:R-:W0:Y:S01]  /*bae0*/  S2R R3, SR_CgaCtaId ;  /* 0x0000000000037919 */ /* 0x000e220000008800 */
[----:B------:R-:W-:-:S04]  /*baf0*/  MOV R0, 0x400 ;  /* 0x0000040000007802 */ /* 0x000fc80000000f00 */
[----:B0-----:R-:W-:Y:S02]  /*bb00*/  LEA R0, R3, R0, 0x18 ;  /* 0x0000000003007211 */ /* 0x001fe400078ec0ff */
[----:B------:R-:W-:-:S03]  /*bb10*/  SHF.L.U32 R3, R5, 0x1f, RZ ;  /* 0x0000001f05037819 */ /* 0x000fc600000006ff */
[----:B------:R-:W-:-:S04]  /*bb20*/  VIADD R0, R0, 0x58 ;  /* 0x0000005800007836 */ /* 0x000fc80000000000 */
[C---:B------:R-:W-:Y:S02]  /*bb30*/  IMAD R6, R13.reuse, 0x8, R0 ;  /* 0x000000080d067824 */ /* 0x040fe400078e0200 */
[----:B------:R-:W-:Y:S02]  /*bb40*/  VIADD R13, R13, 0x1 ;  /* 0x000000010d0d7836 */ /* 0x000fe40000000000 */
[----:B------:R-:W0:Y:S03]  /*bb50*/  SYNCS.PHASECHK.TRANS64.TRYWAIT P0, [R6+URZ], R3 ;  /* 0x00000003060075a7 */ /* 0x000e26000800017f */
[----:B------:R-:W-:-:S04]  /*bb60*/  ISETP.NE.AND P1, PT, R13, 0xb, PT ;  /* 0x0000000b0d00780c */ /* 0x000fc80003f25270 */
[----:B------:R-:W-:Y:S02]  /*bb70*/  SEL R2, RZ, 0x1, P1 ;  /* 0x00000001ff027807 */ /* 0x000fe40000800000 */
[----:B------:R-:W-:Y:S02]  /*bb80*/  SEL R13, R13, RZ, P1 ;  /* 0x000000ff0d0d7207 */ /* 0x000fe40000800000 */
[----:B------:R-:W-:-:S03]  /*bb90*/  LOP3.LUT R8, R5, R2, RZ, 0x3c, !PT ;  /* 0x0000000205087212 */ /* 0x000fc600078e3cff */
[----:B------:R-:W-:Y:S01]  /*bba0*/  IMAD R7, R13, 0x8, R0 ;  /* 0x000000080d077824 */ /* 0x000fe200078e0200 */
[----:B------:R-:W-:Y:S01]  /*bbb0*/  SHF.L.U32 R4, R8, 0x1f, RZ ;  /* 0x0000001f08047819 */ /* 0x000fe200000006ff */
[----:B0-----:R-:W-:Y:S06]  /*bbc0*/  @!P0 BRA `(.L_x_251) ;  /* 0x0000000400e48947 */ /* 0x001fec0003800000 */
.L_x_269:
[----:B------:R-:W1:Y:S01]  /*bbd0*/  SYNCS.PHASECHK.TRANS64.TRYWAIT P0, [R7+URZ], R4 ;  /* 0x00000004070075a7 */ /* 0x000e62000800017f */
[----:B------:R-:W-:-:S05]  /*bbe0*/  VIADD R2, R13, 0x1 ;  /* 0x000000010d027836 */ /* 0x000fca0000000000 */
[----:B------:R-:W-:-:S04]  /*bbf0*/  ISETP.NE.AND P1, PT, R2, 0xb, PT ;  /* 0x0000000b0200780c */ /* 0x000fc80003f25270 */
[----:B0-----:R-:W-:Y:S02]  /*bc00*/  SEL R3, RZ, 0x1, P1 ;  /* 0x00000001ff037807 */ /* 0x001fe40000800000 */
[----:B------:R-:W-:Y:S02]  /*bc10*/  SEL R9, R2, RZ, P1 ;  /* 0x000000ff02097207 */ /* 0x000fe40000800000 */
[----:B------:R-:W-:-:S03]  /*bc20*/  LOP3.LUT R8, R8, R3, RZ, 0x3c, !PT ;  /* 0x0000000308087212 */ /* 0x000fc600078e3cff */
[----:B------:R-:W-:Y:S01]  /*bc30*/  IMAD R6, R9, 0x8, R0 ;  /* 0x0000000809067824 */ /* 0x000fe200078e0200 */
[----:B------:R-:W-:Y:S01]  /*bc40*/  SHF.L.U32 R5, R8, 0x1f, RZ ;  /* 0x0000001f08057819 */ /* 0x000fe200000006ff */
[----:B-1----:R-:W-:Y:S06]  /*bc50*/  @!P0 BRA `(.L_x_252) ;  /* 0x0000000400d48947 */ /* 0x002fec0003800000 */
.L_x_270:
[----:B------:R-:W1:Y:S01]  /*bc60*/  SYNCS.PHASECHK.TRANS64.TRYWAIT P0, [R6+URZ], R5 ;  /* 0x00000005060075a7 */ /* 0x000e62000800017f */
[----:B------:R-:W-:-:S05]  /*bc70*/  VIADD R2, R9, 0x1 ;  /* 0x0000000109027836 */ /* 0x000fca0000000000 */
[----:B------:R-:W-:-:S04]  /*bc80*/  ISETP.NE.AND P1, PT, R2, 0xb, PT ;  /* 0x0000000b0200780c */ /* 0x000fc80003f25270 */
[----:B------:R-:W-:Y:S02]  /*bc90*/  SEL R3, RZ, 0x1, P1 ;  /* 0x00000001ff037807 */ /* 0x000fe40000800000 */
[----:B0-----:R-:W-:Y:S02]  /*bca0*/  SEL R7, R2, RZ, P1 ;  /* 0x000000ff02077207 */ /* 0x001fe40000800000 */
[----:B------:R-:W-:-:S03]  /*bcb0*/  LOP3.LUT R8, R8, R3, RZ, 0x3c, !PT ;  /* 0x0000000308087212 */ /* 0x000fc600078e3cff */
[----:B------:R-:W-:Y:S01]  /*bcc0*/  IMAD R9, R7, 0x8, R0 ;  /* 0x0000000807097824 */ /* 0x000fe200078e0200 */
[----:B------:R-:W-:Y:S01]  /*bcd0*/  SHF.L.U32 R4, R8, 0x1f, RZ ;  /* 0x0000001f08047819 */ /* 0x000fe200000006ff */
[----:B-1----:R-:W-:Y:S06]  /*bce0*/  @!P0 BRA `(.L_x_253) ;  /* 0x0000000400c48947 */ /* 0x002fec0003800000 */
.L_x_271:
[----:B------:R-:W1:Y:S01]  /*bcf0*/  SYNCS.PHASECHK.TRANS64.TRYWAIT P0, [R9+URZ], R4 ;  /* 0x00000004090075a7 */ /* 0x000e62000800017f */
[----:B------:R-:W-:-:S05]  /*bd00*/  VIADD R2, R7, 0x1 ;  /* 0x0000000107027836 */ /* 0x000fca0000000000 */
[----:B------:R-:W-:-:S04]  /*bd10*/  ISETP.NE.AND P1, PT, R2, 0xb, PT ;  /* 0x0000000b0200780c */ /* 0x000fc80003f25270 */
[----:B------:R-:W-:Y:S02]  /*bd20*/  SEL R3, RZ, 0x1, P1 ;  /* 0x00000001ff037807 */ /* 0x000fe40000800000 */
[----:B------:R-:W-:Y:S02]  /*bd30*/  SEL R7, R2, RZ, P1 ;  /* 0x000000ff02077207 */ /* 0x000fe40000800000 */
[----:B------:R-:W-:-:S03]  /*bd40*/  LOP3.LUT R8, R8, R3, RZ, 0x3c, !PT ;  /* 0x0000000308087212 */ /* 0x000fc600078e3cff */
[----:B0-----:R-:W-:Y:S01]  /*bd50*/  IMAD R6, R7, 0x8, R0 ;  /* 0x0000000807067824 */ /* 0x001fe200078e0200 */
[----:B------:R-:W-:Y:S01]  /*bd60*/  SHF.L.U32 R5, R8, 0x1f, RZ ;  /* 0x0000001f08057819 */ /* 0x000fe200000006ff */
[----:B-1----:R-:W-:Y:S06]  /*bd70*/  @!P0 BRA `(.L_x_254) ;  /* 0x0000000400b48947 */ /* 0x002fec0003800000 */
.L_x_272:
        /* <DEDUP_REMOVED lines=9> */
.L_x_273:
        /* <DEDUP_REMOVED lines=9> */
.L_x_274:
        /* <DEDUP_REMOVED lines=9> */
.L_x_275:
[----:B------:R-:W1:Y:S01]  /*bf30*/  SYNCS.PHASECHK.TRANS64.TRYWAIT P0, [R9+URZ], R4 ;  /* 0x00000004090075a7 */ /* 0x000e62000800017f */
[----:B------:R-:W-:-:S05]  /*bf40*/  VIADD R2, R7, 0x1 ;  /* 0x0000000107027836 */ /* 0x000fca0000000000 */
[----:B------:R-:W-:-:S04]  /*bf50*/  ISETP.NE.AND P1, PT, R2, 0xb, PT ;  /* 0x0000000b0200780c */ /* 0x000fc80003f25270 */
[----:B------:R-:W-:Y:S02]  /*bf60*/  SEL R3, RZ, 0x1, P1 ;  /* 0x00000001ff037807 */ /* 0x000fe40000800000 */
[----:B------:R-:W-:Y:S02]  /*bf70*/  SEL R7, R2, RZ, P1 ;  /* 0x000000ff02077207 */ /* 0x000fe40000800000 */
[----:B------:R-:W-:-:S03]  /*bf80*/  LOP3.LUT R8, R8, R3, RZ, 0x3c, !PT ;  /* 0x0000000308087212 */ /* 0x000fc600078e3cff */
[----:B------:R-:W-:Y:S01]  /*bf90*/  IMAD R10, R7, 0x8, R0 ;  /* 0x00000008070a7824 */ /* 0x000fe200078e0200 */
[----:B0-----:R-:W-:Y:S01]  /*bfa0*/  SHF.L.U32 R5, R8, 0x1f, RZ ;  /* 0x0000001f08057819 */ /* 0x001fe200000006ff */
[----:B-1----:R-:W-:Y:S06]  /*bfb0*/  @!P0 BRA `(.L_x_258) ;  /* 0x0000000400748947 */ /* 0x002fec0003800000 */
.L_x_276:
[----:B------:R-:W1:Y:S01]  /*bfc0*/  SYNCS.PHASECHK.TRANS64.TRYWAIT P0, [R10+URZ], R5 ;  /* 0x000000050a0075a7 */ /* 0x000e62000800017f */
[----:B------:R-:W-:-:S05]  /*bfd0*/  VIADD R2, R7, 0x1 ;  /* 0x0000000107027836 */ /* 0x000fca0000000000 */
[----:B------:R-:W-:-:S04]  /*bfe0*/  ISETP.NE.AND P1, PT, R2, 0xb, PT ;  /* 0x0000000b0200780c */ /* 0x000fc80003f25270 */
[----:B------:R-:W-:Y:S02]  /*bff0*/  SEL R3, RZ, 0x1, P1 ;  /* 0x00000001ff037807 */ /* 0x000fe40000800000 */
[----:B------:R-:W-:Y:S02]  /*c000*/  SEL R7, R2, RZ, P1 ;  /* 0x000000ff02077207 */ /* 0x000fe40000800000 */
[----:B0-----:R-:W-:-:S03]  /*c010*/  LOP3.LUT R9, R8, R3, RZ, 0x3c, !PT ;  /* 0x0000000308097212 */ /* 0x001fc600078e3cff */
[----:B------:R-:W-:Y:S01]  /*c020*/  IMAD R11, R7, 0x8, R0 ;  /* 0x00000008070b7824 */ /* 0x000fe200078e0200 */
[----:B------:R-:W-:Y:S01]  /*c030*/  SHF.L.U32 R6, R9, 0x1f, RZ ;  /* 0x0000001f09067819 */ /* 0x000fe200000006ff */
[----:B-1----:R-:W-:Y:S06]  /*c040*/  @!P0 BRA `(.L_x_259) ;  /* 0x0000000400648947 */ /* 0x002fec0003800000 */
.L_x_277:
[----:B------:R-:W1:Y:S01]  /*c050*/  SYNCS.PHASECHK.TRANS64.TRYWAIT P0, [R11+URZ], R6 ;  /* 0x000000060b0075a7 */ /* 0x000e62000800017f */
[----:B------:R-:W-:-:S05]  /*c060*/  VIADD R2, R7, 0x1 ;  /* 0x0000000107027836 */ /* 0x000fca0000000000 */
[----:B------:R-:W-:-:S04]  /*c070*/  ISETP.NE.AND P1, PT, R2, 0xb, PT ;  /* 0x0000000b0200780c */ /* 0x000fc80003f25270 */
[----:B------:R-:W-:Y:S02]  /*c080*/  SEL R4, RZ, 0x1, P1 ;  /* 0x00000001ff047807 */ /* 0x000fe40000800000 */
[----:B------:R-:W-:Y:S02]  /*c090*/  SEL R3, R2, RZ, P1 ;  /* 0x000000ff02037207 */ /* 0x000fe40000800000 */
[----:B------:R-:W-:Y:S01]  /*c0a0*/  LOP3.LUT R4, R9, R4, RZ, 0x3c, !PT ;  /* 0x0000000409047212 */ /* 0x000fe200078e3cff */
[----:B-1----:R-:W-:Y:S06]  /*c0b0*/  @!P0 BRA `(.L_x_260) ;  /* 0x00000004005c8947 */ /* 0x002fec0003800000 */
.L_x_278:
[----:B------:R-:W-:Y:S01]  /*c0c0*/  IMAD R3, R3, 0x8, R0 ;  /* 0x0000000803037824 */ /* 0x000fe200078e0200 */
[----:B------:R-:W-:-:S07]  /*c0d0*/  SHF.L.U32 R0, R4, 0x1f, RZ ;  /* 0x0000001f04007819 */ /* 0x000fce00000006ff */
.L_x_261:
[----:B--2---:R2:W3:Y:S02]  /*c0e0*/  SYNCS.PHASECHK.TRANS64.TRYWAIT P0, [R3+URZ], R0 ;  /* 0x00000000030075a7 */ /* 0x0044e4000800017f */
[----:B---3--:R-:W-:Y:S05]  /*c0f0*/  @!P0 NANOSLEEP.SYNCS 0x989680 ;  /* 0x009896800000895d */ /* 0x008fea0003900000 */
[----:B------:R-:W3:Y:S02]  /*c100*/  @!P0 SYNCS.PHASECHK.TRANS64 P0, [R3+URZ], R0 ;  /* 0x00000000030085a7 */ /* 0x000ee4000800007f */
[----:B---3--:R-:W-:Y:S05]  /*c110*/  @!P0 BRA `(.L_x_261) ;  /* 0xfffffffc00f08947 */ /* 0x008fea000383ffff */
.L_x_249:
[----:B------:R-:W-:Y:S05]  /*c120*/  BSYNC B0 ;  /* 0x0000000000007941 */ /* 0x000fea0003800000 */
.L_x_248:
[----:B------:R-:W-:Y:S05]  /*c130*/  EXIT ;  /* 0x000000000000794d */ /* 0x000fea0003800000 */
.L_x_18:
[----:B-1----:R-:W-:-:S04]  /*c140*/  IMAD.U32 R9, RZ, RZ, UR6 ;  /* 0x00000006ff097e24 */ /* 0x002fc8000f8e00ff */
[----:B------:R1:W4:Y:S03]  /*c150*/  SYNCS.PHASECHK.TRANS64.TRYWAIT P0, [R9+URZ], R8 ;  /* 0x00000008090075a7 */ /* 0x000326000800017f */
[----:B----4-:R-:W-:Y:S05]  /*c160*/  @!P0 NANOSLEEP.SYNCS 0x989680 ;  /* 0x009896800000895d */ /* 0x010fea0003900000 */
[----:B------:R-:W4:Y:S02]  /*c170*/  @!P0 SYNCS.PHASECHK.TRANS64 P0, [R9+URZ], R8 ;  /* 0x00000008090085a7 */ /* 0x000f24000800007f */
[----:B----4-:R-:W-:Y:S05]  /*c180*/  @!P0 BRA `(.L_x_18) ;  /* 0xfffffffc00ec8947 */ /* 0x010fea000383ffff */
[----:B------:R-:W-:Y:S05]  /*c190*/  BRA `(.L_x_17) ;  /* 0xffffff5400ac7947 */ /* 0x000fea000383ffff */
.L_x_24:
[----:B-1----:R-:W-:-:S04]  /*c1a0*/  IMAD.U32 R10, RZ, RZ, UR12 ;  /* 0x0000000cff0a7e24 */ /* 0x002fc8000f8e00ff */
[----:B------:R1:W4:Y:S03]  /*c1b0*/  SYNCS.PHASECHK.TRANS64.TRYWAIT P0, [R10+URZ], R9 ;  /* 0x000000090a0075a7 */ /* 0x000326000800017f */
[----:B----4-:R-:W-:Y:S05]  /*c1c0*/  @!P0 NANOSLEEP.SYNCS 0x989680 ;  /* 0x009896800000895d */ /* 0x010fea0003900000 */
[----:B------:R-:W4:Y:S02]  /*c1d0*/  @!P0 SYNCS.PHASECHK.TRANS64 P0, [R10+URZ], R9 ;  /* 0x000000090a0085a7 */ /* 0x000f24000800007f */
[----:B----4-:R-:W-:Y:S05]  /*c1e0*/  @!P0 BRA `(.L_x_24) ;  /* 0xfffffffc00ec8947 */ /* 0x010fea000383ffff */
[----:B------:R-:W-:Y:S05]  /*c1f0*/  BRA `(.L_x_23) ;  /* 0xffffff6000ac7947 */ /* 0x000fea000383ffff */
.L_x_235:
[----:B------:R-:W-:Y:S01]  /*c200*/  BSSY B1, `(.L_x_262) ;  /* 0x0000006000017945 */ /* 0x000fe20003800000 */
[----:B------:R-:W-:-:S07]  /*c210*/  IMAD.MOV.U32 R7, RZ, RZ, -0x1 ;  /* 0xffffffffff077424 */ /* 0x000fce00078e00ff */
[----:B------:R-:W-:Y:S05]  /*c220*/  WARPSYNC.COLLECTIVE R7, `(.L_x_263) ;  /* 0x00000000070c7348 */ /* 0x000fea0003c00000 */
[----:B------:R-:W-:Y:S02]  /*c230*/  ELECT P1, UR62, PT ;  /* 0x00000000003e782f */ /* 0x000fe40003820000 */
[----:B------:R-:W-:Y:S01]  /*c240*/  MOV R7, UR62 ;  /* 0x0000003e00077c02 */ /* 0x000fe20008000f00 */
[----:B------:R-:W-:Y:S10]  /*c250*/  ENDCOLLECTIVE ;  /* 0x000000000000791b */ /* 0x000ff40003800000 */
.L_x_263:
[----:B------:R-:W-:Y:S05]  /*c260*/  BSYNC B1 ;  /* 0x0000000000017941 */ /* 0x000fea0003800000 */
.L_x_262:
[----:B------:R-:W-:Y:S05]  /*c270*/  BRA `(.L_x_264) ;  /* 0xffffffec00487947 */ /* 0x000fea000383ffff */
.L_x_238:
[----:B-1----:R1:W2:Y:S02]  /*c280*/  SYNCS.PHASECHK.TRANS64.TRYWAIT P1, [R19+URZ+0x58], R10 ;  /* 0x0000580a130075a7 */ /* 0x0022a4000802017f */
[----:B--2---:R-:W-:Y:S05]  /*c290*/  @!P1 NANOSLEEP.SYNCS 0x989680 ;  /* 0x009896800000995d */ /* 0x004fea0003900000 */
[----:B------:R-:W2:Y:S02]  /*c2a0*/  @!P1 SYNCS.PHASECHK.TRANS64 P1, [R19+URZ+0x58], R10 ;  /* 0x0000580a130095a7 */ /* 0x000ea4000802007f */
[----:B--2---:R-:W-:Y:S05]  /*c2b0*/  @!P1 BRA `(.L_x_238) ;  /* 0xfffffffc00f09947 */ /* 0x004fea000383ffff */
[----:B------:R-:W-:Y:S05]  /*c2c0*/  BRA `(.L_x_265) ;  /* 0xffffffec007c7947 */ /* 0x000fea000383ffff */
.L_x_247:
[----:B------:R-:W-:Y:S01]  /*c2d0*/  BSSY B0, `(.L_x_266) ;  /* 0x0000006000007945 */ /* 0x000fe20003800000 */
[----:B------:R-:W-:-:S07]  /*c2e0*/  IMAD.MOV.U32 R7, RZ, RZ, -0x1 ;  /* 0xffffffffff077424 */ /* 0x000fce00078e00ff */
[----:B------:R-:W-:Y:S05]  /*c2f0*/  WARPSYNC.COLLECTIVE R7, `(.L_x_267) ;  /* 0x00000000070c7348 */ /* 0x000fea0003c00000 */
[----:B------:R-:W-:Y:S02]  /*c300*/  ELECT P1, UR62, PT ;  /* 0x00000000003e782f */ /* 0x000fe40003820000 */
[----:B------:R-:W-:Y:S01]  /*c310*/  MOV R7, UR62 ;  /* 0x0000003e00077c02 */ /* 0x000fe20008000f00 */
[----:B------:R-:W-:Y:S10]  /*c320*/  ENDCOLLECTIVE ;  /* 0x000000000000791b */ /* 0x000ff40003800000 */
.L_x_267:
[----:B------:R-:W-:Y:S05]  /*c330*/  BSYNC B0 ;  /* 0x0000000000007941 */ /* 0x000fea0003800000 */
.L_x_266:
[----:B------:R-:W-:Y:S01]  /*c340*/  PLOP3.LUT P0, PT, P1, PT, PT, 0x80, 0x0 ;  /* 0x000000000000781c */ /* 0x000fe20000f0f070 */
[----:B------:R-:W-:-:S12]  /*c350*/  BRA `(.L_x_268) ;  /* 0xfffffff400c87947 */ /* 0x000fd8000383ffff */
.L_x_251:
[----:B0-----:R0:W1:Y:S02]  /*c360*/  SYNCS.PHASECHK.TRANS64.TRYWAIT P0, [R6+URZ], R3 ;  /* 0x00000003060075a7 */ /* 0x001064000800017f */
[----:B-1----:R-:W-:Y:S05]  /*c370*/  @!P0 NANOSLEEP.SYNCS 0x989680 ;  /* 0x009896800000895d */ /* 0x002fea0003900000 */
[----:B------:R-:W1:Y:S02]  /*c380*/  @!P0 SYNCS.PHASECHK.TRANS64 P0, [R6+URZ], R3 ;  /* 0x00000003060085a7 */ /* 0x000e64000800007f */
[----:B-1----:R-:W-:Y:S05]  /*c390*/  @!P0 BRA `(.L_x_251) ;  /* 0xfffffffc00f08947 */ /* 0x002fea000383ffff */
[----:B------:R-:W-:Y:S05]  /*c3a0*/  BRA `(.L_x_269) ;  /* 0xfffffff800087947 */ /* 0x000fea000383ffff */
.L_x_252:
[----:B0-----:R0:W1:Y:S02]  /*c3b0*/  SYNCS.PHASECHK.TRANS64.TRYWAIT P0, [R7+URZ], R4 ;  /* 0x00000004070075a7 */ /* 0x001064000800017f */
[----:B-1----:R-:W-:Y:S05]  /*c3c0*/  @!P0 NANOSLEEP.SYNCS 0x989680 ;  /* 0x009896800000895d */ /* 0x002fea0003900000 */
[----:B------:R-:W1:Y:S02]  /*c3d0*/  @!P0 SYNCS.PHASECHK.TRANS64 P0, [R7+URZ], R4 ;  /* 0x00000004070085a7 */ /* 0x000e64000800007f */
[----:B-1----:R-:W-:Y:S05]  /*c3e0*/  @!P0 BRA `(.L_x_252) ;  /* 0xfffffffc00f08947 */ /* 0x002fea000383ffff */
[----:B------:R-:W-:Y:S05]  /*c3f0*/  BRA `(.L_x_270) ;  /* 0xfffffff800187947 */ /* 0x000fea000383ffff */
.L_x_253:
[----:B0-----:R0:W1:Y:S02]  /*c400*/  SYNCS.PHASECHK.TRANS64.TRYWAIT P0, [R6+URZ], R5 ;  /* 0x00000005060075a7 */ /* 0x001064000800017f */
[----:B-1----:R-:W-:Y:S05]  /*c410*/  @!P0 NANOSLEEP.SYNCS 0x989680 ;  /* 0x009896800000895d */ /* 0x002fea0003900000 */
[----:B------:R-:W1:Y:S02]  /*c420*/  @!P0 SYNCS.PHASECHK.TRANS64 P0, [R6+URZ], R5 ;  /* 0x00000005060085a7 */ /* 0x000e64000800007f */
[----:B-1----:R-:W-:Y:S05]  /*c430*/  @!P0 BRA `(.L_x_253) ;  /* 0xfffffffc00f08947 */ /* 0x002fea000383ffff */
[----:B------:R-:W-:Y:S05]  /*c440*/  BRA `(.L_x_271) ;  /* 0xfffffff800287947 */ /* 0x000fea000383ffff */
.L_x_254:
[----:B0-----:R0:W1:Y:S02]  /*c450*/  SYNCS.PHASECHK.TRANS64.TRYWAIT P0, [R9+URZ], R4 ;  /* 0x00000004090075a7 */ /* 0x001064000800017f */
[----:B-1----:R-:W-:Y:S05]  /*c460*/  @!P0 NANOSLEEP.SYNCS 0x989680 ;  /* 0x009896800000895d */ /* 0x002fea0003900000 */
[----:B------:R-:W1:Y:S02]  /*c470*/  @!P0 SYNCS.PHASECHK.TRANS64 P0, [R9+URZ], R4 ;  /* 0x00000004090085a7 */ /* 0x000e64000800007f */
[----:B-1----:R-:W-:Y:S05]  /*c480*/  @!P0 BRA `(.L_x_254) ;  /* 0xfffffffc00f08947 */ /* 0x002fea000383ffff */
[----:B------:R-:W-:Y:S05]  /*c490*/  BRA `(.L_x_272) ;  /* 0xfffffff800387947 */ /* 0x000fea000383ffff */
.L_x_255:
[----:B0-----:R0:W1:Y:S02]  /*c4a0*/  SYNCS.PHASECHK.TRANS64.TRYWAIT P0, [R6+URZ], R5 ;  /* 0x00000005060075a7 */ /* 0x001064000800017f */
[----:B-1----:R-:W-:Y:S05]  /*c4b0*/  @!P0 NANOSLEEP.SYNCS 0x989680 ;  /* 0x009896800000895d */ /* 0x002fea0003900000 */
[----:B------:R-:W1:Y:S02]  /*c4c0*/  @!P0 SYNCS.PHASECHK.TRANS64 P0, [R6+URZ], R5 ;  /* 0x00000005060085a7 */ /* 0x000e64000800007f */
[----:B-1----:R-:W-:Y:S05]  /*c4d0*/  @!P0 BRA `(.L_x_255) ;  /* 0xfffffffc00f08947 */ /* 0x002fea000383ffff */
[----:B------:R-:W-:Y:S05]  /*c4e0*/  BRA `(.L_x_273) ;  /* 0xfffffff800487947 */ /* 0x000fea000383ffff */
.L_x_256:
[----:B0-----:R0:W1:Y:S02]  /*c4f0*/  SYNCS.PHASECHK.TRANS64.TRYWAIT P0, [R9+URZ], R4 ;  /* 0x00000004090075a7 */ /* 0x001064000800017f */
[----:B-1----:R-:W-:Y:S05]  /*c500*/  @!P0 NANOSLEEP.SYNCS 0x989680 ;  /* 0x009896800000895d */ /* 0x002fea0003900000 */
[----:B------:R-:W1:Y:S02]  /*c510*/  @!P0 SYNCS.PHASECHK.TRANS64 P0, [R9+URZ], R4 ;  /* 0x00000004090085a7 */ /* 0x000e64000800007f */
[----:B-1----:R-:W-:Y:S05]  /*c520*/  @!P0 BRA `(.L_x_256) ;  /* 0xfffffffc00f08947 */ /* 0x002fea000383ffff */
[----:B------:R-:W-:Y:S05]  /*c530*/  BRA `(.L_x_274) ;  /* 0xfffffff800587947 */ /* 0x000fea000383ffff */
.L_x_257:
[----:B0-----:R0:W1:Y:S02]  /*c540*/  SYNCS.PHASECHK.TRANS64.TRYWAIT P0, [R6+URZ], R5 ;  /* 0x00000005060075a7 */ /* 0x001064000800017f */
[----:B-1----:R-:W-:Y:S05]  /*c550*/  @!P0 NANOSLEEP.SYNCS 0x989680 ;  /* 0x009896800000895d */ /* 0x002fea0003900000 */
[----:B------:R-:W1:Y:S02]  /*c560*/  @!P0 SYNCS.PHASECHK.TRANS64 P0, [R6+URZ], R5 ;  /* 0x00000005060085a7 */ /* 0x000e64000800007f */
[----:B-1----:R-:W-:Y:S05]  /*c570*/  @!P0 BRA `(.L_x_257) ;  /* 0xfffffffc00f08947 */ /* 0x002fea000383ffff */
[----:B------:R-:W-:Y:S05]  /*c580*/  BRA `(.L_x_275) ;  /* 0xfffffff800687947 */ /* 0x000fea000383ffff */
.L_x_258:
[----:B0-----:R0:W1:Y:S02]  /*c590*/  SYNCS.PHASECHK.TRANS64.TRYWAIT P0, [R9+URZ], R4 ;  /* 0x00000004090075a7 */ /* 0x001064000800017f */
[----:B-1----:R-:W-:Y:S05]  /*c5a0*/  @!P0 NANOSLEEP.SYNCS 0x989680 ;  /* 0x009896800000895d */ /* 0x002fea0003900000 */
[----:B------:R-:W1:Y:S02]  /*c5b0*/  @!P0 SYNCS.PHASECHK.TRANS64 P0, [R9+URZ], R4 ;  /* 0x00000004090085a7 */ /* 0x000e64000800007f */
[----:B-1----:R-:W-:Y:S05]  /*c5c0*/  @!P0 BRA `(.L_x_258) ;  /* 0xfffffffc00f08947 */ /* 0x002fea000383ffff */
[----:B------:R-:W-:Y:S05]  /*c5d0*/  BRA `(.L_x_276) ;  /* 0xfffffff800787947 */ /* 0x000fea000383ffff */
.L_x_259:
[----:B0-----:R0:W1:Y:S02]  /*c5e0*/  SYNCS.PHASECHK.TRANS64.TRYWAIT P0, [R10+URZ], R5 ;  /* 0x000000050a0075a7 */ /* 0x001064000800017f */
[----:B-1----:R-:W-:Y:S05]  /*c5f0*/  @!P0 NANOSLEEP.SYNCS 0x989680 ;  /* 0x009896800000895d */ /* 0x002fea0003900000 */
[----:B------:R-:W1:Y:S02]  /*c600*/  @!P0 SYNCS.PHASECHK.TRANS64 P0, [R10+URZ], R5 ;  /* 0x000000050a0085a7 */ /* 0x000e64000800007f */
[----:B-1----:R-:W-:Y:S05]  /*c610*/  @!P0 BRA `(.L_x_259) ;  /* 0xfffffffc00f08947 */ /* 0x002fea000383ffff */
[----:B------:R-:W-:Y:S05]  /*c620*/  BRA `(.L_x_277) ;  /* 0xfffffff800887947 */ /* 0x000fea000383ffff */
.L_x_260:
[----:B-1----:R1:W2:Y:S02]  /*c630*/  SYNCS.PHASECHK.TRANS64.TRYWAIT P0, [R11+URZ], R6 ;  /* 0x000000060b0075a7 */ /* 0x0022a4000800017f */
[----:B--2---:R-:W-:Y:S05]  /*c640*/  @!P0 NANOSLEEP.SYNCS 0x989680 ;  /* 0x009896800000895d */ /* 0x004fea0003900000 */
[----:B------:R-:W2:Y:S02]  /*c650*/  @!P0 SYNCS.PHASECHK.TRANS64 P0, [R11+URZ], R6 ;  /* 0x000000060b0085a7 */ /* 0x000ea4000800007f */
[----:B--2---:R-:W-:Y:S05]  /*c660*/  @!P0 BRA `(.L_x_260) ;  /* 0xfffffffc00f08947 */ /* 0x004fea000383ffff */
[----:B------:R-:W-:Y:S05]  /*c670*/  BRA `(.L_x_278) ;  /* 0xfffffff800907947 */ /* 0x000fea000383ffff */
.L_x_279:
[----:B------:R-:W-:-:S00]  /*c680*/  BRA `(.L_x_279) ;  /* 0xfffffffc00fc7947 */ /* 0x000fc0000383ffff */
[----:B------:R-:W-:-:S00]  /*c690*/  NOP ;  /* 0x0000000000007918 */ /* 0x000fc00000000000 */
        /* <DEDUP_REMOVED lines=14> */
.L_x_280:


//--------------------- .nv.shared._ZN7cutlass13device_kernelINS_4gemm6kernel13GemmUniversalIN4cute5tupleIJiiiiEEENS1_10collective13CollectiveMmaINS1_37MainloopSm90TmaGmmaWarpSpecializedFP8ILi11ENS5_IJNS4_1CILi1EEESB_SB_EEENS1_35KernelTmaWarpSpecializedCooperativeEEENS5_IJNSA_ILi128EEENSA_ILi192EEENSA_ILi64EEEEEENS_12float_e4m3_tENS5_IJlSB_lEEESJ_SK_NS4_8TiledMMAINS4_8MMA_AtomIJNS4_4SM904GMMA31MMA_64x192x32_F32E4M3E4M3_SS_TNILNSO_7ScaleInE1ELSQ_1EEEEEENS4_6LayoutINS5_IJNSA_ILi2EEESB_SB_EEENS5_IJSB_NSA_ILi0EEESW_EEEEENS5_IJNS4_10UnderscoreESZ_SZ_EEEEENS4_13SM90_TMA_LOADENS4_14ComposedLayoutINS4_7SwizzleILi2ELi4ELi3EEENS4_18smem_ptr_flag_bitsILi8EEENST_INS5_IJNSA_ILi8EEESH_EEENS5_IJSH_SB_EEEEEEEvNS4_8identityES12_S1C_vS1D_EENS_8epilogue10collective6detail29Sm90TmaWarpSpecializedAdapterINS1G_15DefaultEpilogueISJ_SK_SK_NS1F_6thread17LinearCombinationISJ_Li1EffLNS1K_9ScaleType4KindE0ELNS_15FloatRoundStyleE2ESJ_EENS1_15EpilogueDefaultEEEEEvvEEEEvNT_6ParamsE --------------------------
	.section	.nv.shared._ZN7cutlass13device_kernelINS_4gemm6kernel13GemmUniversalIN4cute5tupleIJiiiiEEENS1_10collective13CollectiveMmaINS1_37MainloopSm90TmaGmmaWarpSpecializedFP8ILi11ENS5_IJNS4_1CILi1EEESB_SB_EEENS1_35KernelTmaWarpSpecializedCooperativeEEENS5_IJNSA_ILi128EEENSA_ILi192EEENSA_ILi64EEEEEENS_12float_e4m3_tENS5_IJlSB_lEEESJ_SK_NS4_8TiledMMAINS4_8MMA_AtomIJNS4_4SM904GMMA31MMA_64x192x32_F32E4M3E4M3_SS_TNILNSO_7ScaleInE1ELSQ_1EEEEEENS4_6LayoutINS5_IJNSA_ILi2EEESB_SB_EEENS5_IJSB_NSA_ILi0EEESW_EEEEENS5_IJNS4_10UnderscoreESZ_SZ_EEEEENS4_13SM90_TMA_LOADENS4_14ComposedLayoutINS4_7SwizzleILi2ELi4ELi3EEENS4_18smem_ptr_flag_bitsILi8EEENST_INS5_IJNSA_ILi8EEESH_EEENS5_IJSH_SB_EEEEEEEvNS4_8identityES12_S1C_vS1D_EENS_8epilogue10collective6detail29Sm90TmaWarpSpecializedAdapterINS1G_15DefaultEpilogueISJ_SK_SK_NS1F_6thread17LinearCombinationISJ_Li1EffLNS1K_9ScaleType4KindE0ELNS_15FloatRoundStyleE2ESJ_EENS1_15EpilogueDefaultEEEEEvvEEEEvNT_6ParamsE,"aw",@nobits
	.sectionflags	@""
	.align	16
	.zero		1024


//--------------------- .nv.shared.reserved.0     --------------------------
	.section	.nv.shared.reserved.0,"aw",@nobits
	.weak		__nv_reservedSMEM_offset_0_alias
	.size		__nv_reservedSMEM_offset_0_alias, 0, 0
	.other		__nv_reservedSMEM_offset_0_alias,@"STO_CUDA_RESERVED_SHARED STV_DEFAULT"
__nv_reservedSMEM_offset_0_alias:
	.zero		0


//--------------------- .nv.global                --------------------------
	.section	.nv.global,"aw",@nobits
.nv.global:
	.type		_ZN40_INTERNAL_1f18fd4c_4_k_cu_021aba44_120294cute1_E,@object
	.size		_ZN40_INTERNAL_1f18fd4c_4_k_cu_021aba44_120294cute1_E,(_ZN40_INTERNAL_1f18fd4c_4_k_cu_021aba44_120294cuda3std3__45__cpo6cbeginE - _ZN40_INTERNAL_1f18fd4c_4_k_cu_021aba44_120294cute1_E)
_ZN40_INTERNAL_1f18fd4c_4_k_cu_021aba44_120294cute1_E:
	.zero		1
	.type		_ZN40_INTERNAL_1f18fd4c_4_k_cu_021aba44_120294cuda3std3__45__cpo6cbeginE,@object
	.size		_ZN40_INTERNAL_1f18fd4c_4_k_cu_021aba44_120294cuda3std3__45__cpo6cbeginE,(_ZN40_INTERNAL_1f18fd4c_4_k_cu_021aba44_120294cuda3std3__48in_placeE - _ZN40_INTERNAL_1f18fd4c_4_k_cu_021aba44_120294cuda3std3__45__cpo6cbeginE)
_ZN40_INTERNAL_1f18fd4c_4_k_cu_021aba44_120294cuda3std3__45__cpo6cbeginE:
	.zero		1
	.type		_ZN40_INTERNAL_1f18fd4c_4_k_cu_021aba44_120294cuda3std3__48in_placeE,@object
	.size		_ZN40_INTERNAL_1f18fd4c_4_k_cu_021aba44_120294cuda3std3__48in_placeE,(_ZN40_INTERNAL_1f18fd4c_4_k_cu_021aba44_120294cuda3std6ranges3__45__cpo9iter_moveE - _ZN40_INTERNAL_1f18fd4c_4_k_cu_021aba44_120294cuda3std3__48in_placeE)
_ZN40_INTERNAL_1f18fd4c_4_k_cu_021aba44_120294cuda3std3__48in_placeE:
	.zero		1
	.type		_ZN40_INTERNAL_1f18fd4c_4_k_cu_021aba44_120294cuda3std6ranges3__45__cpo9iter_moveE,@object
	.size		_ZN40_INTERNAL_1f18fd4c_4_k_cu_021aba44_120294cuda3std6ranges3__45__cpo9iter_moveE,(_ZN40_INTERNAL_1f18fd4c_4_k_cu_021aba44_120294cuda3std3__45__cpo5beginE - _ZN40_INTERNAL_1f18fd4c_4_k_cu_021aba44_120294cuda3std6ranges3__45__cpo9iter_moveE)
_ZN40_INTERNAL_1f18fd4c_4_k_cu_021aba44_120294cuda3std6ranges3__45__cpo9iter_moveE:
	.zero		1
	.type		_ZN40_INTERNAL_1f18fd4c_4_k_cu_021aba44_120294cuda3std3__45__cpo5beginE,@object
	.size		_ZN40_INTERNAL_1f18fd4c_4_k_cu_021aba44_120294cuda3std3__45__cpo5beginE,(_ZN40_INTERNAL_1f18fd4c_4_k_cu_021aba44_120294cuda3std3__442_GLOBAL__N__1f18fd4c_4_k_cu_021aba44_120296ignoreE - _ZN40_INTERNAL_1f18fd4c_4_k_cu_021aba44_120294cuda3std3__45__cpo5beginE)
_ZN40_INTERNAL_1f18fd4c_4_k_cu_021aba44_120294cuda3std3__45__cpo5beginE:
	.zero		1
	.type		_ZN40_INTERNAL_1f18fd4c_4_k_cu_021aba44_120294cuda3std3__442_GLOBAL__N__1f18fd4c_4_k_cu_021aba44_120296ignoreE,@object
	.size		_ZN40_INTERNAL_1f18fd4c_4_k_cu_021aba44_120294cuda3std3__442_GLOBAL__N__1f18fd4c_4_k_cu_021aba44_120296ignoreE,(_ZN40_INTERNAL_1f18fd4c_4_k_cu_021aba44_120294cute7productE - _ZN40_INTERNAL_1f18fd4c_4_k_cu_021aba44_120294cuda3std3__442_GLOBAL__N__1f18fd4c_4_k_cu_021aba44_120296ignoreE)
_ZN40_INTERNAL_1f18fd4c_4_k_cu_021aba44_120294cuda3std3__442_GLOBAL__N__1f18fd4c_4_k_cu_021aba44_120296ignoreE:
	.zero		1
	.type		_ZN40_INTERNAL_1f18fd4c_4_k_cu_021aba44_120294cute7productE,@object
	.size		_ZN40_INTERNAL_1f18fd4c_4_k_cu_021aba44_120294cute7productE,(_ZN40_INTERNAL_1f18fd4c_4_k_cu_021aba44_120294cuda3std3__45__cpo3endE - _ZN40_INTERNAL_1f18fd4c_4_k_cu_021aba44_120294cute7productE)
_ZN40_INTERNAL_1f18fd4c_4_k_cu_021aba44_120294cute7productE:
	.zero		1
	.type		_ZN40_INTERNAL_1f18fd4c_4_k_cu_021aba44_120294cuda3std3__45__cpo3endE,@object
	.size		_ZN40_INTERNAL_1f18fd4c_4_k_cu_021aba44_120294cuda3std3__45__cpo3endE,(_ZN40_INTERNAL_1f18fd4c_4_k_cu_021aba44_120294cuda3std3__419piecewise_constructE - _ZN40_INTERNAL_1f18fd4c_4_k_cu_021aba44_120294cuda3std3__45__cpo3endE)
_ZN40_INTERNAL_1f18fd4c_4_k_cu_021aba44_120294cuda3std3__45__cpo3endE:
	.zero		1
	.type		_ZN40_INTERNAL_1f18fd4c_4_k_cu_021aba44_120294cuda3std3__419piecewise_constructE,@object
	.size		_ZN40_INTERNAL_1f18fd4c_4_k_cu_021aba44_120294cuda3std3__419piecewise_constructE,(_ZN40_INTERNAL_1f18fd4c_4_k_cu_021aba44_120294cuda3std3__45__cpo4cendE - _ZN40_INTERNAL_1f18fd4c_4_k_cu_021aba44_120294cuda3std3__419piecewise_constructE)
_ZN40_INTERNAL_1f18fd4c_4_k_cu_021aba44_120294cuda3std3__419piecewise_constructE:
	.zero		1
	.type		_ZN40_INTERNAL_1f18fd4c_4_k_cu_021aba44_120294cuda3std3__45__cpo4cendE,@object
	.size		_ZN40_INTERNAL_1f18fd4c_4_k_cu_021aba44_120294cuda3std3__45__cpo4cendE,(_ZN40_INTERNAL_1f18fd4c_4_k_cu_021aba44_120294cuda3std6ranges3__45__cpo4swapE - _ZN40_INTERNAL_1f18fd4c_4_k_cu_021aba44_120294cuda3std3__45__cpo4cendE)
_ZN40_INTERNAL_1f18fd4c_4_k_cu_021aba44_120294cuda3std3__45__cpo4cendE:
	.zero		1
	.type		_ZN40_INTERNAL_1f18fd4c_4_k_cu_021aba44_120294cuda3std6ranges3__45__cpo4swapE,@object
	.size		_ZN40_INTERNAL_1f18fd4c_4_k_cu_021aba44_120294cuda3std6ranges3__45__cpo4swapE,(.L_7 - _ZN40_INTERNAL_1f18fd4c_4_k_cu_021aba44_120294cuda3std6ranges3__45__cpo4swapE)
_ZN40_INTERNAL_1f18fd4c_4_k_cu_021aba44_120294cuda3std6ranges3__45__cpo4swapE:
	.zero		1
.L_7:


//--------------------- .nv.constant0._ZN7cutlass13device_kernelINS_4gemm6kernel13GemmUniversalIN4cute5tupleIJiiiiEEENS1_10collective13CollectiveMmaINS1_37MainloopSm90TmaGmmaWarpSpecializedFP8ILi11ENS5_IJNS4_1CILi1EEESB_SB_EEENS1_35KernelTmaWarpSpecializedCooperativeEEENS5_IJNSA_ILi128EEENSA_ILi192EEENSA_ILi64EEEEEENS_12float_e4m3_tENS5_IJlSB_lEEESJ_SK_NS4_8TiledMMAINS4_8MMA_AtomIJNS4_4SM904GMMA31MMA_64x192x32_F32E4M3E4M3_SS_TNILNSO_7ScaleInE1ELSQ_1EEEEEENS4_6LayoutINS5_IJNSA_ILi2EEESB_SB_EEENS5_IJSB_NSA_ILi0EEESW_EEEEENS5_IJNS4_10UnderscoreESZ_SZ_EEEEENS4_13SM90_TMA_LOADENS4_14ComposedLayoutINS4_7SwizzleILi2ELi4ELi3EEENS4_18smem_ptr_flag_bitsILi8EEENST_INS5_IJNSA_ILi8EEESH_EEENS5_IJSH_SB_EEEEEEEvNS4_8identityES12_S1C_vS1D_EENS_8epilogue10collective6detail29Sm90TmaWarpSpecializedAdapterINS1G_15DefaultEpilogueISJ_SK_SK_NS1F_6thread17LinearCombinationISJ_Li1EffLNS1K_9ScaleType4KindE0ELNS_15FloatRoundStyleE2ESJ_EENS1_15EpilogueDefaultEEEEEvvEEEEvNT_6ParamsE --------------------------
	.section	.nv.constant0._ZN7cutlass13device_kernelINS_4gemm6kernel13GemmUniversalIN4cute5tupleIJiiiiEEENS1_10collective13CollectiveMmaINS1_37MainloopSm90TmaGmmaWarpSpecializedFP8ILi11ENS5_IJNS4_1CILi1EEESB_SB_EEENS1_35KernelTmaWarpSpecializedCooperativeEEENS5_IJNSA_ILi128EEENSA_ILi192EEENSA_ILi64EEEEEENS_12float_e4m3_tENS5_IJlSB_lEEESJ_SK_NS4_8TiledMMAINS4_8MMA_AtomIJNS4_4SM904GMMA31MMA_64x192x32_F32E4M3E4M3_SS_TNILNSO_7ScaleInE1ELSQ_1EEEEEENS4_6LayoutINS5_IJNSA_ILi2EEESB_SB_EEENS5_IJSB_NSA_ILi0EEESW_EEEEENS5_IJNS4_10UnderscoreESZ_SZ_EEEEENS4_13SM90_TMA_LOADENS4_14ComposedLayoutINS4_7SwizzleILi2ELi4ELi3EEENS4_18smem_ptr_flag_bitsILi8EEENST_INS5_IJNSA_ILi8EEESH_EEENS5_IJSH_SB_EEEEEEEvNS4_8identityES12_S1C_vS1D_EENS_8epilogue10collective6detail29Sm90TmaWarpSpecializedAdapterINS1G_15DefaultEpilogueISJ_SK_SK_NS1F_6thread17LinearCombinationISJ_Li1EffLNS1K_9ScaleType4KindE0ELNS_15FloatRoundStyleE2ESJ_EENS1_15EpilogueDefaultEEEEEvvEEEEvNT_6ParamsE,"a",@progbits
	.sectionflags	@""
	.align	4
.nv.constant0._ZN7cutlass13device_kernelINS_4gemm6kernel13GemmUniversalIN4cute5tupleIJiiiiEEENS1_10collective13CollectiveMmaINS1_37MainloopSm90TmaGmmaWarpSpecializedFP8ILi11ENS5_IJNS4_1CILi1EEESB_SB_EEENS1_35KernelTmaWarpSpecializedCooperativeEEENS5_IJNSA_ILi128EEENSA_ILi192EEENSA_ILi64EEEEEENS_12float_e4m3_tENS5_IJlSB_lEEESJ_SK_NS4_8TiledMMAINS4_8MMA_AtomIJNS4_4SM904GMMA31MMA_64x192x32_F32E4M3E4M3_SS_TNILNSO_7ScaleInE1ELSQ_1EEEEEENS4_6LayoutINS5_IJNSA_ILi2EEESB_SB_EEENS5_IJSB_NSA_ILi0EEESW_EEEEENS5_IJNS4_10UnderscoreESZ_SZ_EEEEENS4_13SM90_TMA_LOADENS4_14ComposedLayoutINS4_7SwizzleILi2ELi4ELi3EEENS4_18smem_ptr_flag_bitsILi8EEENST_INS5_IJNSA_ILi8EEESH_EEENS5_IJSH_SB_EEEEEEEvNS4_8identityES12_S1C_vS1D_EENS_8epilogue10collective6detail29Sm90TmaWarpSpecializedAdapterINS1G_15DefaultEpilogueISJ_SK_SK_NS1F_6thread17LinearCombinationISJ_Li1EffLNS1K_9ScaleType4KindE0ELNS_15FloatRoundStyleE2ESJ_EENS1_15EpilogueDefaultEEEEEvvEEEEvNT_6ParamsE:
	.zero		1664


//--------------------- SYMBOLS --------------------------

	.type		.nv.reservedSmem.offset0,@object
	.size		.nv.reservedSmem.offset0,0x4
